//
// Generated by NVIDIA NVVM Compiler
//
// Compiler Build ID: CL-36424714
// Cuda compilation tools, release 13.0, V13.0.88
// Based on NVVM 20.0.0
//

.version 9.0
.target sm_100
.address_size 64

	// .globl	_Z8BWKernelPdPhj
.global .align 8 .b8 Gauss[200] = {0, 0, 0, 0, 0, 0, 0, 64, 0, 0, 0, 0, 0, 0, 16, 64, 0, 0, 0, 0, 0, 0, 20, 64, 0, 0, 0, 0, 0, 0, 16, 64, 0, 0, 0, 0, 0, 0, 0, 64, 0, 0, 0, 0, 0, 0, 16, 64, 0, 0, 0, 0, 0, 0, 34, 64, 0, 0, 0, 0, 0, 0, 40, 64, 0, 0, 0, 0, 0, 0, 34, 64, 0, 0, 0, 0, 0, 0, 16, 64, 0, 0, 0, 0, 0, 0, 20, 64, 0, 0, 0, 0, 0, 0, 40, 64, 0, 0, 0, 0, 0, 0, 46, 64, 0, 0, 0, 0, 0, 0, 40, 64, 0, 0, 0, 0, 0, 0, 20, 64, 0, 0, 0, 0, 0, 0, 16, 64, 0, 0, 0, 0, 0, 0, 34, 64, 0, 0, 0, 0, 0, 0, 40, 64, 0, 0, 0, 0, 0, 0, 34, 64, 0, 0, 0, 0, 0, 0, 16, 64, 0, 0, 0, 0, 0, 0, 0, 64, 0, 0, 0, 0, 0, 0, 16, 64, 0, 0, 0, 0, 0, 0, 20, 64, 0, 0, 0, 0, 0, 0, 16, 64, 0, 0, 0, 0, 0, 0, 0, 64};
.global .align 8 .b8 Gx[72] = {0, 0, 0, 0, 0, 0, 240, 191, 0, 0, 0, 0, 0, 0, 0, 0, 0, 0, 0, 0, 0, 0, 240, 63, 0, 0, 0, 0, 0, 0, 0, 192, 0, 0, 0, 0, 0, 0, 0, 0, 0, 0, 0, 0, 0, 0, 0, 64, 0, 0, 0, 0, 0, 0, 240, 191, 0, 0, 0, 0, 0, 0, 0, 0, 0, 0, 0, 0, 0, 0, 240, 63};
.global .align 8 .b8 Gy[72] = {0, 0, 0, 0, 0, 0, 240, 191, 0, 0, 0, 0, 0, 0, 0, 192, 0, 0, 0, 0, 0, 0, 240, 191, 0, 0, 0, 0, 0, 0, 0, 0, 0, 0, 0, 0, 0, 0, 0, 0, 0, 0, 0, 0, 0, 0, 0, 0, 0, 0, 0, 0, 0, 0, 240, 63, 0, 0, 0, 0, 0, 0, 0, 64, 0, 0, 0, 0, 0, 0, 240, 63};

.visible .entry _Z8BWKernelPdPhj(
	.param .u64 .ptr .align 1 _Z8BWKernelPdPhj_param_0,
	.param .u64 .ptr .align 1 _Z8BWKernelPdPhj_param_1,
	.param .u32 _Z8BWKernelPdPhj_param_2
)
{
	.reg .pred 	%p<2>;
	.reg .b16 	%rs<4>;
	.reg .b32 	%r<19>;
	.reg .b64 	%rd<13>;
	.reg .b64 	%fd<7>;

	ld.param.u64 	%rd1, [_Z8BWKernelPdPhj_param_0];
	ld.param.u64 	%rd2, [_Z8BWKernelPdPhj_param_1];
	ld.param.u32 	%r3, [_Z8BWKernelPdPhj_param_2];
	mov.u32 	%r4, %ntid.x;
	mov.u32 	%r5, %ctaid.x;
	mov.u32 	%r6, %tid.x;
	add.s32 	%r7, %r4, %r3;
	add.s32 	%r8, %r7, -1;
	div.u32 	%r9, %r8, %r4;
	div.u32 	%r1, %r5, %r9;
	mul.lo.s32 	%r10, %r1, %r9;
	sub.s32 	%r11, %r5, %r10;
	mad.lo.s32 	%r2, %r11, %r4, %r6;
	setp.ge.u32 	%p1, %r2, %r3;
	@%p1 bra 	$L__BB0_2;
	cvta.to.global.u64 	%rd3, %rd2;
	cvta.to.global.u64 	%rd4, %rd1;
	mad.lo.s32 	%r12, %r3, 3, 3;
	and.b32  	%r13, %r12, -4;
	mul.lo.s32 	%r14, %r1, %r13;
	mad.lo.s32 	%r15, %r2, 3, %r14;
	mad.lo.s32 	%r16, %r1, %r3, %r2;
	cvt.u64.u32 	%rd5, %r15;
	add.s64 	%rd6, %rd3, %rd5;
	ld.global.u8 	%rs1, [%rd6];
	cvt.rn.f64.u16 	%fd1, %rs1;
	add.s32 	%r17, %r15, 1;
	cvt.u64.u32 	%rd7, %r17;
	add.s64 	%rd8, %rd3, %rd7;
	ld.global.u8 	%rs2, [%rd8];
	cvt.rn.f64.u16 	%fd2, %rs2;
	add.s32 	%r18, %r15, 2;
	cvt.u64.u32 	%rd9, %r18;
	add.s64 	%rd10, %rd3, %rd9;
	ld.global.u8 	%rs3, [%rd10];
	cvt.rn.f64.u16 	%fd3, %rs3;
	add.f64 	%fd4, %fd2, %fd3;
	add.f64 	%fd5, %fd4, %fd1;
	div.rn.f64 	%fd6, %fd5, 0d4008000000000000;
	mul.wide.u32 	%rd11, %r16, 8;
	add.s64 	%rd12, %rd4, %rd11;
	st.global.f64 	[%rd12], %fd6;
$L__BB0_2:
	ret;

}
	// .globl	_Z11GaussKernelPdS_jj
.visible .entry _Z11GaussKernelPdS_jj(
	.param .u64 .ptr .align 1 _Z11GaussKernelPdS_jj_param_0,
	.param .u64 .ptr .align 1 _Z11GaussKernelPdS_jj_param_1,
	.param .u32 _Z11GaussKernelPdS_jj_param_2,
	.param .u32 _Z11GaussKernelPdS_jj_param_3
)
{
	.reg .pred 	%p<9>;
	.reg .b32 	%r<19>;
	.reg .b64 	%rd<17>;
	.reg .b64 	%fd<77>;

	ld.param.u64 	%rd3, [_Z11GaussKernelPdS_jj_param_0];
	ld.param.u64 	%rd2, [_Z11GaussKernelPdS_jj_param_1];
	ld.param.u32 	%r4, [_Z11GaussKernelPdS_jj_param_2];
	ld.param.u32 	%r5, [_Z11GaussKernelPdS_jj_param_3];
	cvta.to.global.u64 	%rd1, %rd3;
	mov.u32 	%r6, %ntid.x;
	mov.u32 	%r7, %ctaid.x;
	mov.u32 	%r8, %tid.x;
	add.s32 	%r9, %r6, %r4;
	add.s32 	%r10, %r9, -1;
	div.u32 	%r11, %r10, %r6;
	div.u32 	%r1, %r7, %r11;
	mul.lo.s32 	%r12, %r1, %r11;
	sub.s32 	%r13, %r7, %r12;
	mad.lo.s32 	%r2, %r13, %r6, %r8;
	setp.ge.u32 	%p1, %r2, %r4;
	@%p1 bra 	$L__BB1_4;
	mad.lo.s32 	%r3, %r1, %r4, %r2;
	setp.gt.u32 	%p2, %r1, 1;
	add.s32 	%r14, %r5, -3;
	setp.le.u32 	%p3, %r1, %r14;
	and.pred  	%p4, %p2, %p3;
	setp.gt.s32 	%p5, %r2, 1;
	and.pred  	%p6, %p4, %p5;
	add.s32 	%r15, %r4, -3;
	setp.le.u32 	%p7, %r2, %r15;
	and.pred  	%p8, %p7, %p6;
	@%p8 bra 	$L__BB1_3;
	mul.wide.u32 	%rd14, %r3, 8;
	add.s64 	%rd15, %rd1, %rd14;
	mov.b64 	%rd16, 0;
	st.global.u64 	[%rd15], %rd16;
	bra.uni 	$L__BB1_4;
$L__BB1_3:
	add.s32 	%r16, %r1, -2;
	mad.lo.s32 	%r17, %r16, %r4, %r2;
	add.s32 	%r18, %r17, -2;
	cvta.to.global.u64 	%rd4, %rd2;
	mul.wide.s32 	%rd5, %r18, 8;
	add.s64 	%rd6, %rd4, %rd5;
	ld.global.f64 	%fd1, [%rd6];
	ld.global.f64 	%fd2, [Gauss];
	fma.rn.f64 	%fd3, %fd1, %fd2, 0d0000000000000000;
	ld.global.f64 	%fd4, [%rd6+8];
	ld.global.f64 	%fd5, [Gauss+8];
	fma.rn.f64 	%fd6, %fd4, %fd5, %fd3;
	ld.global.f64 	%fd7, [%rd6+16];
	ld.global.f64 	%fd8, [Gauss+16];
	fma.rn.f64 	%fd9, %fd7, %fd8, %fd6;
	ld.global.f64 	%fd10, [%rd6+24];
	ld.global.f64 	%fd11, [Gauss+24];
	fma.rn.f64 	%fd12, %fd10, %fd11, %fd9;
	ld.global.f64 	%fd13, [%rd6+32];
	ld.global.f64 	%fd14, [Gauss+32];
	fma.rn.f64 	%fd15, %fd13, %fd14, %fd12;
	mul.wide.s32 	%rd7, %r4, 8;
	add.s64 	%rd8, %rd6, %rd7;
	ld.global.f64 	%fd16, [%rd8];
	ld.global.f64 	%fd17, [Gauss+40];
	fma.rn.f64 	%fd18, %fd16, %fd17, %fd15;
	ld.global.f64 	%fd19, [%rd8+8];
	ld.global.f64 	%fd20, [Gauss+48];
	fma.rn.f64 	%fd21, %fd19, %fd20, %fd18;
	ld.global.f64 	%fd22, [%rd8+16];
	ld.global.f64 	%fd23, [Gauss+56];
	fma.rn.f64 	%fd24, %fd22, %fd23, %fd21;
	ld.global.f64 	%fd25, [%rd8+24];
	ld.global.f64 	%fd26, [Gauss+64];
	fma.rn.f64 	%fd27, %fd25, %fd26, %fd24;
	ld.global.f64 	%fd28, [%rd8+32];
	ld.global.f64 	%fd29, [Gauss+72];
	fma.rn.f64 	%fd30, %fd28, %fd29, %fd27;
	add.s64 	%rd9, %rd8, %rd7;
	ld.global.f64 	%fd31, [%rd9];
	ld.global.f64 	%fd32, [Gauss+80];
	fma.rn.f64 	%fd33, %fd31, %fd32, %fd30;
	ld.global.f64 	%fd34, [%rd9+8];
	ld.global.f64 	%fd35, [Gauss+88];
	fma.rn.f64 	%fd36, %fd34, %fd35, %fd33;
	ld.global.f64 	%fd37, [%rd9+16];
	ld.global.f64 	%fd38, [Gauss+96];
	fma.rn.f64 	%fd39, %fd37, %fd38, %fd36;
	ld.global.f64 	%fd40, [%rd9+24];
	ld.global.f64 	%fd41, [Gauss+104];
	fma.rn.f64 	%fd42, %fd40, %fd41, %fd39;
	ld.global.f64 	%fd43, [%rd9+32];
	ld.global.f64 	%fd44, [Gauss+112];
	fma.rn.f64 	%fd45, %fd43, %fd44, %fd42;
	add.s64 	%rd10, %rd9, %rd7;
	ld.global.f64 	%fd46, [%rd10];
	ld.global.f64 	%fd47, [Gauss+120];
	fma.rn.f64 	%fd48, %fd46, %fd47, %fd45;
	ld.global.f64 	%fd49, [%rd10+8];
	ld.global.f64 	%fd50, [Gauss+128];
	fma.rn.f64 	%fd51, %fd49, %fd50, %fd48;
	ld.global.f64 	%fd52, [%rd10+16];
	ld.global.f64 	%fd53, [Gauss+136];
	fma.rn.f64 	%fd54, %fd52, %fd53, %fd51;
	ld.global.f64 	%fd55, [%rd10+24];
	ld.global.f64 	%fd56, [Gauss+144];
	fma.rn.f64 	%fd57, %fd55, %fd56, %fd54;
	ld.global.f64 	%fd58, [%rd10+32];
	ld.global.f64 	%fd59, [Gauss+152];
	fma.rn.f64 	%fd60, %fd58, %fd59, %fd57;
	add.s64 	%rd11, %rd10, %rd7;
	ld.global.f64 	%fd61, [%rd11];
	ld.global.f64 	%fd62, [Gauss+160];
	fma.rn.f64 	%fd63, %fd61, %fd62, %fd60;
	ld.global.f64 	%fd64, [%rd11+8];
	ld.global.f64 	%fd65, [Gauss+168];
	fma.rn.f64 	%fd66, %fd64, %fd65, %fd63;
	ld.global.f64 	%fd67, [%rd11+16];
	ld.global.f64 	%fd68, [Gauss+176];
	fma.rn.f64 	%fd69, %fd67, %fd68, %fd66;
	ld.global.f64 	%fd70, [%rd11+24];
	ld.global.f64 	%fd71, [Gauss+184];
	fma.rn.f64 	%fd72, %fd70, %fd71, %fd69;
	ld.global.f64 	%fd73, [%rd11+32];
	ld.global.f64 	%fd74, [Gauss+192];
	fma.rn.f64 	%fd75, %fd73, %fd74, %fd72;
	div.rn.f64 	%fd76, %fd75, 0d4063E00000000000;
	mul.wide.u32 	%rd12, %r3, 8;
	add.s64 	%rd13, %rd1, %rd12;
	st.global.f64 	[%rd13], %fd76;
$L__BB1_4:
	ret;

}
	// .globl	_Z11SobelKernelPdS_S_jj
.visible .entry _Z11SobelKernelPdS_S_jj(
	.param .u64 .ptr .align 1 _Z11SobelKernelPdS_S_jj_param_0,
	.param .u64 .ptr .align 1 _Z11SobelKernelPdS_S_jj_param_1,
	.param .u64 .ptr .align 1 _Z11SobelKernelPdS_S_jj_param_2,
	.param .u32 _Z11SobelKernelPdS_S_jj_param_3,
	.param .u32 _Z11SobelKernelPdS_S_jj_param_4
)
{
	.reg .pred 	%p<12>;
	.reg .b32 	%r<20>;
	.reg .b64 	%rd<20>;
	.reg .b64 	%fd<86>;

	ld.param.u64 	%rd4, [_Z11SobelKernelPdS_S_jj_param_0];
	ld.param.u64 	%rd5, [_Z11SobelKernelPdS_S_jj_param_1];
	ld.param.u64 	%rd3, [_Z11SobelKernelPdS_S_jj_param_2];
	ld.param.u32 	%r7, [_Z11SobelKernelPdS_S_jj_param_3];
	ld.param.u32 	%r8, [_Z11SobelKernelPdS_S_jj_param_4];
	cvta.to.global.u64 	%rd1, %rd5;
	cvta.to.global.u64 	%rd2, %rd4;
	mov.u32 	%r9, %ntid.x;
	mov.u32 	%r1, %ctaid.x;
	mov.u32 	%r10, %tid.x;
	add.s32 	%r11, %r9, %r7;
	add.s32 	%r12, %r11, -1;
	div.u32 	%r2, %r12, %r9;
	div.u32 	%r3, %r1, %r2;
	mul.lo.s32 	%r13, %r3, %r2;
	sub.s32 	%r14, %r1, %r13;
	mad.lo.s32 	%r4, %r14, %r9, %r10;
	setp.ge.u32 	%p1, %r4, %r7;
	@%p1 bra 	$L__BB2_6;
	mul.lo.s32 	%r5, %r3, %r7;
	add.s32 	%r6, %r4, %r5;
	setp.le.u32 	%p2, %r2, %r1;
	add.s32 	%r15, %r8, -2;
	setp.le.u32 	%p3, %r3, %r15;
	and.pred  	%p4, %p2, %p3;
	setp.gt.s32 	%p5, %r4, 0;
	and.pred  	%p6, %p4, %p5;
	add.s32 	%r16, %r7, -2;
	setp.le.u32 	%p7, %r4, %r16;
	and.pred  	%p8, %p7, %p6;
	@%p8 bra 	$L__BB2_3;
	mul.wide.u32 	%rd16, %r6, 8;
	add.s64 	%rd17, %rd2, %rd16;
	mov.b64 	%rd18, 0;
	st.global.u64 	[%rd17], %rd18;
	add.s64 	%rd19, %rd1, %rd16;
	st.global.u64 	[%rd19], %rd18;
	bra.uni 	$L__BB2_6;
$L__BB2_3:
	sub.s32 	%r17, %r5, %r7;
	add.s32 	%r18, %r17, %r4;
	add.s32 	%r19, %r18, -1;
	cvta.to.global.u64 	%rd6, %rd3;
	mul.wide.s32 	%rd7, %r19, 8;
	add.s64 	%rd8, %rd6, %rd7;
	ld.global.f64 	%fd5, [%rd8];
	ld.global.f64 	%fd6, [Gx];
	fma.rn.f64 	%fd7, %fd5, %fd6, 0d0000000000000000;
	ld.global.f64 	%fd8, [Gy];
	fma.rn.f64 	%fd9, %fd5, %fd8, 0d0000000000000000;
	ld.global.f64 	%fd10, [%rd8+8];
	ld.global.f64 	%fd11, [Gx+8];
	fma.rn.f64 	%fd12, %fd10, %fd11, %fd7;
	ld.global.f64 	%fd13, [Gy+8];
	fma.rn.f64 	%fd14, %fd10, %fd13, %fd9;
	ld.global.f64 	%fd15, [%rd8+16];
	ld.global.f64 	%fd16, [Gx+16];
	fma.rn.f64 	%fd17, %fd15, %fd16, %fd12;
	ld.global.f64 	%fd18, [Gy+16];
	fma.rn.f64 	%fd19, %fd15, %fd18, %fd14;
	mul.wide.s32 	%rd9, %r7, 8;
	add.s64 	%rd10, %rd8, %rd9;
	ld.global.f64 	%fd20, [%rd10];
	ld.global.f64 	%fd21, [Gx+24];
	fma.rn.f64 	%fd22, %fd20, %fd21, %fd17;
	ld.global.f64 	%fd23, [Gy+24];
	fma.rn.f64 	%fd24, %fd20, %fd23, %fd19;
	ld.global.f64 	%fd25, [%rd10+8];
	ld.global.f64 	%fd26, [Gx+32];
	fma.rn.f64 	%fd27, %fd25, %fd26, %fd22;
	ld.global.f64 	%fd28, [Gy+32];
	fma.rn.f64 	%fd29, %fd25, %fd28, %fd24;
	ld.global.f64 	%fd30, [%rd10+16];
	ld.global.f64 	%fd31, [Gx+40];
	fma.rn.f64 	%fd32, %fd30, %fd31, %fd27;
	ld.global.f64 	%fd33, [Gy+40];
	fma.rn.f64 	%fd34, %fd30, %fd33, %fd29;
	add.s64 	%rd11, %rd10, %rd9;
	ld.global.f64 	%fd35, [%rd11];
	ld.global.f64 	%fd36, [Gx+48];
	fma.rn.f64 	%fd37, %fd35, %fd36, %fd32;
	ld.global.f64 	%fd38, [Gy+48];
	fma.rn.f64 	%fd39, %fd35, %fd38, %fd34;
	ld.global.f64 	%fd40, [%rd11+8];
	ld.global.f64 	%fd41, [Gx+56];
	fma.rn.f64 	%fd42, %fd40, %fd41, %fd37;
	ld.global.f64 	%fd43, [Gy+56];
	fma.rn.f64 	%fd44, %fd40, %fd43, %fd39;
	ld.global.f64 	%fd45, [%rd11+16];
	ld.global.f64 	%fd46, [Gx+64];
	fma.rn.f64 	%fd47, %fd45, %fd46, %fd42;
	ld.global.f64 	%fd48, [Gy+64];
	fma.rn.f64 	%fd49, %fd45, %fd48, %fd44;
	mul.f64 	%fd50, %fd49, %fd49;
	fma.rn.f64 	%fd51, %fd47, %fd47, %fd50;
	sqrt.rn.f64 	%fd52, %fd51;
	mul.wide.u32 	%rd12, %r6, 8;
	add.s64 	%rd13, %rd2, %rd12;
	st.global.f64 	[%rd13], %fd52;
	div.rn.f64 	%fd1, %fd47, %fd49;
	abs.f64 	%fd2, %fd1;
	setp.leu.f64 	%p9, %fd2, 0d3FF0000000000000;
	mov.f64 	%fd85, %fd2;
	@%p9 bra 	$L__BB2_5;
	rcp.approx.ftz.f64 	%fd53, %fd2;
	neg.f64 	%fd54, %fd2;
	fma.rn.f64 	%fd55, %fd54, %fd53, 0d3FF0000000000000;
	fma.rn.f64 	%fd56, %fd55, %fd55, %fd55;
	fma.rn.f64 	%fd57, %fd56, %fd53, %fd53;
	setp.eq.f64 	%p10, %fd2, 0d7FF0000000000000;
	selp.f64 	%fd85, 0d0000000000000000, %fd57, %p10;
$L__BB2_5:
	setp.gt.f64 	%p11, %fd2, 0d3FF0000000000000;
	mul.f64 	%fd58, %fd85, %fd85;
	fma.rn.f64 	%fd59, %fd58, 0dBEF53E1D2A25FF7E, 0d3F2D3B63DBB65B49;
	fma.rn.f64 	%fd60, %fd59, %fd58, 0dBF5312788DDE082E;
	fma.rn.f64 	%fd61, %fd60, %fd58, 0d3F6F9690C8249315;
	fma.rn.f64 	%fd62, %fd61, %fd58, 0dBF82CF5AABC7CF0D;
	fma.rn.f64 	%fd63, %fd62, %fd58, 0d3F9162B0B2A3BFDE;
	fma.rn.f64 	%fd64, %fd63, %fd58, 0dBF9A7256FEB6FC6B;
	fma.rn.f64 	%fd65, %fd64, %fd58, 0d3FA171560CE4A489;
	fma.rn.f64 	%fd66, %fd65, %fd58, 0dBFA4F44D841450E4;
	fma.rn.f64 	%fd67, %fd66, %fd58, 0d3FA7EE3D3F36BB95;
	fma.rn.f64 	%fd68, %fd67, %fd58, 0dBFAAD32AE04A9FD1;
	fma.rn.f64 	%fd69, %fd68, %fd58, 0d3FAE17813D66954F;
	fma.rn.f64 	%fd70, %fd69, %fd58, 0dBFB11089CA9A5BCD;
	fma.rn.f64 	%fd71, %fd70, %fd58, 0d3FB3B12B2DB51738;
	fma.rn.f64 	%fd72, %fd71, %fd58, 0dBFB745D022F8DC5C;
	fma.rn.f64 	%fd73, %fd72, %fd58, 0d3FBC71C709DFE927;
	fma.rn.f64 	%fd74, %fd73, %fd58, 0dBFC2492491FA1744;
	fma.rn.f64 	%fd75, %fd74, %fd58, 0d3FC99999999840D2;
	fma.rn.f64 	%fd76, %fd75, %fd58, 0dBFD555555555544C;
	mul.f64 	%fd77, %fd58, %fd76;
	fma.rn.f64 	%fd78, %fd77, %fd85, %fd85;
	mov.f64 	%fd79, 0d3FF921FB54442D18;
	sub.f64 	%fd80, %fd79, %fd78;
	selp.f64 	%fd81, %fd80, %fd78, %p11;
	copysign.f64 	%fd82, %fd1, %fd81;
	mul.f64 	%fd83, %fd82, 0d4066800000000000;
	div.rn.f64 	%fd84, %fd83, 0d400921FB4D12D84A;
	add.s64 	%rd15, %rd1, %rd12;
	st.global.f64 	[%rd15], %fd84;
$L__BB2_6:
	ret;

}
	// .globl	_Z15ThresholdKernelPhPdS0_jjjj
.visible .entry _Z15ThresholdKernelPhPdS0_jjjj(
	.param .u64 .ptr .align 1 _Z15ThresholdKernelPhPdS0_jjjj_param_0,
	.param .u64 .ptr .align 1 _Z15ThresholdKernelPhPdS0_jjjj_param_1,
	.param .u64 .ptr .align 1 _Z15ThresholdKernelPhPdS0_jjjj_param_2,
	.param .u32 _Z15ThresholdKernelPhPdS0_jjjj_param_3,
	.param .u32 _Z15ThresholdKernelPhPdS0_jjjj_param_4,
	.param .u32 _Z15ThresholdKernelPhPdS0_jjjj_param_5,
	.param .u32 _Z15ThresholdKernelPhPdS0_jjjj_param_6
)
{
	.reg .pred 	%p<27>;
	.reg .b16 	%rs<15>;
	.reg .b32 	%r<38>;
	.reg .b64 	%rd<39>;
	.reg .b64 	%fd<14>;

	ld.param.u64 	%rd4, [_Z15ThresholdKernelPhPdS0_jjjj_param_0];
	ld.param.u64 	%rd5, [_Z15ThresholdKernelPhPdS0_jjjj_param_1];
	ld.param.u64 	%rd3, [_Z15ThresholdKernelPhPdS0_jjjj_param_2];
	ld.param.u32 	%r7, [_Z15ThresholdKernelPhPdS0_jjjj_param_3];
	ld.param.u32 	%r8, [_Z15ThresholdKernelPhPdS0_jjjj_param_4];
	ld.param.u32 	%r9, [_Z15ThresholdKernelPhPdS0_jjjj_param_5];
	ld.param.u32 	%r10, [_Z15ThresholdKernelPhPdS0_jjjj_param_6];
	cvta.to.global.u64 	%rd1, %rd4;
	cvta.to.global.u64 	%rd2, %rd5;
	mov.u32 	%r11, %ntid.x;
	mov.u32 	%r1, %ctaid.x;
	mov.u32 	%r12, %tid.x;
	add.s32 	%r13, %r11, %r7;
	add.s32 	%r14, %r13, -1;
	div.u32 	%r2, %r14, %r11;
	div.u32 	%r3, %r1, %r2;
	mul.lo.s32 	%r15, %r3, %r2;
	sub.s32 	%r16, %r1, %r15;
	mad.lo.s32 	%r4, %r16, %r11, %r12;
	setp.ge.u32 	%p1, %r4, %r7;
	@%p1 bra 	$L__BB3_18;
	mad.lo.s32 	%r17, %r7, 3, 3;
	and.b32  	%r18, %r17, -4;
	mul.lo.s32 	%r19, %r3, %r18;
	mad.lo.s32 	%r5, %r4, 3, %r19;
	mad.lo.s32 	%r6, %r3, %r7, %r4;
	setp.le.u32 	%p2, %r2, %r1;
	add.s32 	%r20, %r8, -2;
	setp.le.u32 	%p3, %r3, %r20;
	and.pred  	%p4, %p2, %p3;
	setp.gt.s32 	%p5, %r4, 0;
	and.pred  	%p6, %p4, %p5;
	add.s32 	%r21, %r7, -2;
	setp.le.u32 	%p7, %r4, %r21;
	and.pred  	%p8, %p7, %p6;
	@%p8 bra 	$L__BB3_3;
	cvt.u64.u32 	%rd33, %r5;
	add.s64 	%rd34, %rd1, %rd33;
	mov.b16 	%rs13, 255;
	st.global.u8 	[%rd34], %rs13;
	add.s32 	%r36, %r5, 1;
	cvt.u64.u32 	%rd35, %r36;
	add.s64 	%rd36, %rd1, %rd35;
	st.global.u8 	[%rd36], %rs13;
	add.s32 	%r37, %r5, 2;
	cvt.u64.u32 	%rd37, %r37;
	add.s64 	%rd38, %rd1, %rd37;
	st.global.u8 	[%rd38], %rs13;
	bra.uni 	$L__BB3_18;
$L__BB3_3:
	cvt.rn.f64.u32 	%fd5, %r9;
	cvt.rn.f64.u32 	%fd1, %r10;
	mul.wide.u32 	%rd6, %r6, 8;
	add.s64 	%rd7, %rd2, %rd6;
	ld.global.f64 	%fd2, [%rd7];
	setp.le.f64 	%p9, %fd2, %fd5;
	mov.b16 	%rs6, 255;
	mov.u16 	%rs14, %rs6;
	@%p9 bra 	$L__BB3_17;
	setp.ge.f64 	%p10, %fd2, %fd1;
	mov.b16 	%rs7, 0;
	mov.u16 	%rs14, %rs7;
	@%p10 bra 	$L__BB3_17;
	cvta.to.global.u64 	%rd8, %rd3;
	add.s64 	%rd10, %rd8, %rd6;
	ld.global.f64 	%fd3, [%rd10];
	abs.f64 	%fd4, %fd3;
	setp.leu.f64 	%p11, %fd4, 0d4050E00000000000;
	@%p11 bra 	$L__BB3_8;
	add.s32 	%r32, %r6, -1;
	mul.wide.u32 	%rd23, %r32, 8;
	add.s64 	%rd24, %rd2, %rd23;
	ld.global.f64 	%fd12, [%rd24];
	setp.gt.f64 	%p25, %fd12, %fd1;
	mov.u16 	%rs14, %rs7;
	@%p25 bra 	$L__BB3_17;
	add.s32 	%r33, %r6, 1;
	mul.wide.u32 	%rd25, %r33, 8;
	add.s64 	%rd26, %rd2, %rd25;
	ld.global.f64 	%fd13, [%rd26];
	setp.leu.f64 	%p26, %fd13, %fd1;
	selp.s16 	%rs14, -1, 0, %p26;
	bra.uni 	$L__BB3_17;
$L__BB3_8:
	setp.gtu.f64 	%p12, %fd4, 0d4036800000000000;
	@%p12 bra 	$L__BB3_11;
	sub.s32 	%r22, %r6, %r7;
	mul.wide.u32 	%rd11, %r22, 8;
	add.s64 	%rd12, %rd2, %rd11;
	ld.global.f64 	%fd6, [%rd12];
	setp.gt.f64 	%p13, %fd6, %fd1;
	mov.u16 	%rs14, %rs7;
	@%p13 bra 	$L__BB3_17;
	add.s32 	%r23, %r6, %r7;
	mul.wide.u32 	%rd13, %r23, 8;
	add.s64 	%rd14, %rd2, %rd13;
	ld.global.f64 	%fd7, [%rd14];
	setp.leu.f64 	%p14, %fd7, %fd1;
	selp.s16 	%rs14, -1, 0, %p14;
	bra.uni 	$L__BB3_17;
$L__BB3_11:
	setp.leu.f64 	%p15, %fd3, 0d4036800000000000;
	setp.gtu.f64 	%p16, %fd3, 0d4050E00000000000;
	or.pred  	%p17, %p15, %p16;
	@%p17 bra 	$L__BB3_14;
	sub.s32 	%r28, %r6, %r7;
	add.s32 	%r29, %r28, 1;
	mul.wide.u32 	%rd19, %r29, 8;
	add.s64 	%rd20, %rd2, %rd19;
	ld.global.f64 	%fd10, [%rd20];
	setp.gt.f64 	%p23, %fd10, %fd1;
	mov.u16 	%rs14, %rs7;
	@%p23 bra 	$L__BB3_17;
	add.s32 	%r30, %r7, %r6;
	add.s32 	%r31, %r30, -1;
	mul.wide.u32 	%rd21, %r31, 8;
	add.s64 	%rd22, %rd2, %rd21;
	ld.global.f64 	%fd11, [%rd22];
	setp.leu.f64 	%p24, %fd11, %fd1;
	selp.s16 	%rs14, -1, 0, %p24;
	bra.uni 	$L__BB3_17;
$L__BB3_14:
	setp.ltu.f64 	%p18, %fd3, 0dC050E00000000000;
	setp.geu.f64 	%p19, %fd3, 0dC036800000000000;
	or.pred  	%p20, %p18, %p19;
	mov.u16 	%rs14, %rs6;
	@%p20 bra 	$L__BB3_17;
	not.b32 	%r24, %r7;
	add.s32 	%r25, %r6, %r24;
	mul.wide.u32 	%rd15, %r25, 8;
	add.s64 	%rd16, %rd2, %rd15;
	ld.global.f64 	%fd8, [%rd16];
	setp.gt.f64 	%p21, %fd8, %fd1;
	mov.u16 	%rs14, %rs7;
	@%p21 bra 	$L__BB3_17;
	add.s32 	%r26, %r7, %r6;
	add.s32 	%r27, %r26, 1;
	mul.wide.u32 	%rd17, %r27, 8;
	add.s64 	%rd18, %rd2, %rd17;
	ld.global.f64 	%fd9, [%rd18];
	setp.leu.f64 	%p22, %fd9, %fd1;
	selp.s16 	%rs14, -1, 0, %p22;
$L__BB3_17:
	cvt.u64.u32 	%rd27, %r5;
	add.s64 	%rd28, %rd1, %rd27;
	st.global.u8 	[%rd28], %rs14;
	add.s32 	%r34, %r5, 1;
	cvt.u64.u32 	%rd29, %r34;
	add.s64 	%rd30, %rd1, %rd29;
	st.global.u8 	[%rd30], %rs14;
	add.s32 	%r35, %r5, 2;
	cvt.u64.u32 	%rd31, %r35;
	add.s64 	%rd32, %rd1, %rd31;
	st.global.u8 	[%rd32], %rs14;
$L__BB3_18:
	ret;

}


// ===== COMPILED SASS (sm_100) =====

	.target	sm_100

	.elftype	@"ET_EXEC"


//--------------------- .note.nv.tkinfo           --------------------------
	.section	.note.nv.tkinfo,"",@"SHT_NOTE"
	.sectionflags	@"SHF_NOTE_NV_TKINFO"
	.tkinfo
        /*0018*/ 	.word	0x00000002
        /*0030*/ 	.string	""
        /*0030*/ 	.string	"ptxas"
        /*0030*/ 	.string	"Cuda compilation tools, release 13.0, V13.0.88"
        /*0030*/ 	.string	"Build cuda_13.0.r13.0/compiler.36424714_0"
        /*0030*/ 	.string	"-arch sm_100 -m 64 "



//--------------------- .note.nv.cuinfo           --------------------------
	.section	.note.nv.cuinfo,"",@"SHT_NOTE"
	.sectionflags	@"SHF_NOTE_NV_CUINFO"
        /*0018*/ 	.short	0x0002
        /*001a*/ 	.short	0x0064
        /*001c*/ 	.short	0x0082
	.zero		2


//--------------------- .nv.info                  --------------------------
	.section	.nv.info,"",@"SHT_CUDA_INFO"
	.align	4


	//----- nvinfo : EIATTR_REGCOUNT
	.align		4
        /*0000*/ 	.byte	0x04, 0x2f
        /*0002*/ 	.short	(.L_4 - .L_3)
	.align		4
.L_3:
        /*0004*/ 	.word	index@(_Z8BWKernelPdPhj)
        /*0008*/ 	.word	0x00000018


	//----- nvinfo : EIATTR_FRAME_SIZE
	.align		4
.L_4:
        /*000c*/ 	.byte	0x04, 0x11
        /*000e*/ 	.short	(.L_6 - .L_5)
	.align		4
.L_5:
        /*0010*/ 	.word	index@($__internal_3_$__cuda_sm20_div_rn_f64_full)
        /*0014*/ 	.word	0x00000000


	//----- nvinfo : EIATTR_FRAME_SIZE
	.align		4
.L_6:
        /*0018*/ 	.byte	0x04, 0x11
        /*001a*/ 	.short	(.L_8 - .L_7)
	.align		4
.L_7:
        /*001c*/ 	.word	index@(_Z8BWKernelPdPhj)
        /*0020*/ 	.word	0x00000000


	//----- nvinfo : EIATTR_REGCOUNT
	.align		4
.L_8:
        /*0024*/ 	.byte	0x04, 0x2f
        /*0026*/ 	.short	(.L_10 - .L_9)
	.align		4
.L_9:
        /*0028*/ 	.word	index@(_Z11GaussKernelPdS_jj)
        /*002c*/ 	.word	0x00000020


	//----- nvinfo : EIATTR_FRAME_SIZE
	.align		4
.L_10:
        /*0030*/ 	.byte	0x04, 0x11
        /*0032*/ 	.short	(.L_12 - .L_11)
	.align		4
.L_11:
        /*0034*/ 	.word	index@($__internal_2_$__cuda_sm20_div_rn_f64_full)
        /*0038*/ 	.word	0x00000000


	//----- nvinfo : EIATTR_FRAME_SIZE
	.align		4
.L_12:
        /*003c*/ 	.byte	0x04, 0x11
        /*003e*/ 	.short	(.L_14 - .L_13)
	.align		4
.L_13:
        /*0040*/ 	.word	index@(_Z11GaussKernelPdS_jj)
        /*0044*/ 	.word	0x00000000


	//----- nvinfo : EIATTR_REGCOUNT
	.align		4
.L_14:
        /*0048*/ 	.byte	0x04, 0x2f
        /*004a*/ 	.short	(.L_16 - .L_15)
	.align		4
.L_15:
        /*004c*/ 	.word	index@(_Z11SobelKernelPdS_S_jj)
        /*0050*/ 	.word	0x00000020


	//----- nvinfo : EIATTR_FRAME_SIZE
	.align		4
.L_16:
        /*0054*/ 	.byte	0x04, 0x11
        /*0056*/ 	.short	(.L_18 - .L_17)
	.align		4
.L_17:
        /*0058*/ 	.word	index@($__internal_1_$__cuda_sm20_dsqrt_rn_f64_mediumpath_v1)
        /*005c*/ 	.word	0x00000000


	//----- nvinfo : EIATTR_FRAME_SIZE
	.align		4
.L_18:
        /*0060*/ 	.byte	0x04, 0x11
        /*0062*/ 	.short	(.L_20 - .L_19)
	.align		4
.L_19:
        /*0064*/ 	.word	index@($__internal_0_$__cuda_sm20_div_rn_f64_full)
        /*0068*/ 	.word	0x00000000


	//----- nvinfo : EIATTR_FRAME_SIZE
	.align		4
.L_20:
        /*006c*/ 	.byte	0x04, 0x11
        /*006e*/ 	.short	(.L_22 - .L_21)
	.align		4
.L_21:
        /*0070*/ 	.word	index@(_Z11SobelKernelPdS_S_jj)
        /*0074*/ 	.word	0x00000000


	//----- nvinfo : EIATTR_REGCOUNT
	.align		4
.L_22:
        /*0078*/ 	.byte	0x04, 0x2f
        /*007a*/ 	.short	(.L_24 - .L_23)
	.align		4
.L_23:
        /*007c*/ 	.word	index@(_Z15ThresholdKernelPhPdS0_jjjj)
        /*0080*/ 	.word	0x00000010


	//----- nvinfo : EIATTR_FRAME_SIZE
	.align		4
.L_24:
        /*0084*/ 	.byte	0x04, 0x11
        /*0086*/ 	.short	(.L_26 - .L_25)
	.align		4
.L_25:
        /*0088*/ 	.word	index@(_Z15ThresholdKernelPhPdS0_jjjj)
        /*008c*/ 	.word	0x00000000


	//----- nvinfo : EIATTR_MIN_STACK_SIZE
	.align		4
.L_26:
        /*0090*/ 	.byte	0x04, 0x12
        /*0092*/ 	.short	(.L_28 - .L_27)
	.align		4
.L_27:
        /*0094*/ 	.word	index@(_Z15ThresholdKernelPhPdS0_jjjj)
        /*0098*/ 	.word	0x00000000


	//----- nvinfo : EIATTR_MIN_STACK_SIZE
	.align		4
.L_28:
        /*009c*/ 	.byte	0x04, 0x12
        /*009e*/ 	.short	(.L_30 - .L_29)
	.align		4
.L_29:
        /*00a0*/ 	.word	index@(_Z11SobelKernelPdS_S_jj)
        /*00a4*/ 	.word	0x00000000


	//----- nvinfo : EIATTR_MIN_STACK_SIZE
	.align		4
.L_30:
        /*00a8*/ 	.byte	0x04, 0x12
        /*00aa*/ 	.short	(.L_32 - .L_31)
	.align		4
.L_31:
        /*00ac*/ 	.word	index@(_Z11GaussKernelPdS_jj)
        /*00b0*/ 	.word	0x00000000


	//----- nvinfo : EIATTR_MIN_STACK_SIZE
	.align		4
.L_32:
        /*00b4*/ 	.byte	0x04, 0x12
        /*00b6*/ 	.short	(.L_34 - .L_33)
	.align		4
.L_33:
        /*00b8*/ 	.word	index@(_Z8BWKernelPdPhj)
        /*00bc*/ 	.word	0x00000000
.L_34:


//--------------------- .nv.compat                --------------------------
	.section	.nv.compat,"",@"SHT_CUDA_COMPAT_INFO"
	.align	4
        /*0000*/ 	.byte	0x02, 0x09, 0x00, 0x00, 0x02, 0x02, 0x01, 0x00, 0x02, 0x05, 0x05, 0x00, 0x03, 0x07, 0x01, 0x01
        /*0010*/ 	.byte	0x02, 0x03, 0x00, 0x00, 0x02, 0x06, 0x01, 0x00, 0x04, 0x0b, 0x08, 0x00, 0x01, 0x00, 0x00, 0x00
        /*0020*/ 	.byte	0x00, 0x00, 0x00, 0x00


//--------------------- .nv.info._Z15ThresholdKernelPhPdS0_jjjj --------------------------
	.section	.nv.info._Z15ThresholdKernelPhPdS0_jjjj,"",@"SHT_CUDA_INFO"
	.sectionflags	@""
	.align	4


	//----- nvinfo : EIATTR_CUDA_API_VERSION
	.align		4
        /*0000*/ 	.byte	0x04, 0x37
        /*0002*/ 	.short	(.L_36 - .L_35)
.L_35:
        /*0004*/ 	.word	0x00000082


	//----- nvinfo : EIATTR_KPARAM_INFO
	.align		4
.L_36:
        /*0008*/ 	.byte	0x04, 0x17
        /*000a*/ 	.short	(.L_38 - .L_37)
.L_37:
        /*000c*/ 	.word	0x00000000
        /*0010*/ 	.short	0x0006
        /*0012*/ 	.short	0x0024
        /*0014*/ 	.byte	0x00, 0xf0, 0x11, 0x00


	//----- nvinfo : EIATTR_KPARAM_INFO
	.align		4
.L_38:
        /*0018*/ 	.byte	0x04, 0x17
        /*001a*/ 	.short	(.L_40 - .L_39)
.L_39:
        /*001c*/ 	.word	0x00000000
        /*0020*/ 	.short	0x0005
        /*0022*/ 	.short	0x0020
        /*0024*/ 	.byte	0x00, 0xf0, 0x11, 0x00


	//----- nvinfo : EIATTR_KPARAM_INFO
	.align		4
.L_40:
        /*0028*/ 	.byte	0x04, 0x17
        /*002a*/ 	.short	(.L_42 - .L_41)
.L_41:
        /*002c*/ 	.word	0x00000000
        /*0030*/ 	.short	0x0004
        /*0032*/ 	.short	0x001c
        /*0034*/ 	.byte	0x00, 0xf0, 0x11, 0x00


	//----- nvinfo : EIATTR_KPARAM_INFO
	.align		4
.L_42:
        /*0038*/ 	.byte	0x04, 0x17
        /*003a*/ 	.short	(.L_44 - .L_43)
.L_43:
        /*003c*/ 	.word	0x00000000
        /*0040*/ 	.short	0x0003
        /*0042*/ 	.short	0x0018
        /*0044*/ 	.byte	0x00, 0xf0, 0x11, 0x00


	//----- nvinfo : EIATTR_KPARAM_INFO
	.align		4
.L_44:
        /*0048*/ 	.byte	0x04, 0x17
        /*004a*/ 	.short	(.L_46 - .L_45)
.L_45:
        /*004c*/ 	.word	0x00000000
        /*0050*/ 	.short	0x0002
        /*0052*/ 	.short	0x0010
        /*0054*/ 	.byte	0x00, 0xf5, 0x21, 0x00


	//----- nvinfo : EIATTR_KPARAM_INFO
	.align		4
.L_46:
        /*0058*/ 	.byte	0x04, 0x17
        /*005a*/ 	.short	(.L_48 - .L_47)
.L_47:
        /*005c*/ 	.word	0x00000000
        /*0060*/ 	.short	0x0001
        /*0062*/ 	.short	0x0008
        /*0064*/ 	.byte	0x00, 0xf5, 0x21, 0x00


	//----- nvinfo : EIATTR_KPARAM_INFO
	.align		4
.L_48:
        /*0068*/ 	.byte	0x04, 0x17
        /*006a*/ 	.short	(.L_50 - .L_49)
.L_49:
        /*006c*/ 	.word	0x00000000
        /*0070*/ 	.short	0x0000
        /*0072*/ 	.short	0x0000
        /*0074*/ 	.byte	0x00, 0xf5, 0x21, 0x00


	//----- nvinfo : EIATTR_SPARSE_MMA_MASK
	.align		4
.L_50:
        /*0078*/ 	.byte	0x03, 0x50
        /*007a*/ 	.short	0x0000


	//----- nvinfo : EIATTR_MAXREG_COUNT
	.align		4
        /*007c*/ 	.byte	0x03, 0x1b
        /*007e*/ 	.short	0x00ff


	//----- nvinfo : EIATTR_MERCURY_ISA_VERSION
	.align		4
        /*0080*/ 	.byte	0x03, 0x5f
        /*0082*/ 	.short	0x0101


	//----- nvinfo : EIATTR_VRC_CTA_INIT_COUNT
	.align		4
        /*0084*/ 	.byte	0x02, 0x4a
	.zero		1
	.zero		1


	//----- nvinfo : EIATTR_EXIT_INSTR_OFFSETS
	.align		4
        /*0088*/ 	.byte	0x04, 0x1c
        /*008a*/ 	.short	(.L_52 - .L_51)


	//   ....[0]....
.L_51:
        /*008c*/ 	.word	0x000002e0


	//   ....[1]....
        /*0090*/ 	.word	0x000004a0


	//   ....[2]....
        /*0094*/ 	.word	0x00000a30


	//----- nvinfo : EIATTR_CRS_STACK_SIZE
	.align		4
.L_52:
        /*0098*/ 	.byte	0x04, 0x1e
        /*009a*/ 	.short	(.L_54 - .L_53)
.L_53:
        /*009c*/ 	.word	0x00000000


	//----- nvinfo : EIATTR_CBANK_PARAM_SIZE
	.align		4
.L_54:
        /*00a0*/ 	.byte	0x03, 0x19
        /*00a2*/ 	.short	0x0028


	//----- nvinfo : EIATTR_PARAM_CBANK
	.align		4
        /*00a4*/ 	.byte	0x04, 0x0a
        /*00a6*/ 	.short	(.L_56 - .L_55)
	.align		4
.L_55:
        /*00a8*/ 	.word	index@(.nv.constant0._Z15ThresholdKernelPhPdS0_jjjj)
        /*00ac*/ 	.short	0x0380
        /*00ae*/ 	.short	0x0028


	//----- nvinfo : EIATTR_SW_WAR
	.align		4
.L_56:
        /*00b0*/ 	.byte	0x04, 0x36
        /*00b2*/ 	.short	(.L_58 - .L_57)
.L_57:
        /*00b4*/ 	.word	0x00000008
.L_58:


//--------------------- .nv.info._Z11SobelKernelPdS_S_jj --------------------------
	.section	.nv.info._Z11SobelKernelPdS_S_jj,"",@"SHT_CUDA_INFO"
	.sectionflags	@""
	.align	4


	//----- nvinfo : EIATTR_CUDA_API_VERSION
	.align		4
        /*0000*/ 	.byte	0x04, 0x37
        /*0002*/ 	.short	(.L_60 - .L_59)
.L_59:
        /*0004*/ 	.word	0x00000082


	//----- nvinfo : EIATTR_KPARAM_INFO
	.align		4
.L_60:
        /*0008*/ 	.byte	0x04, 0x17
        /*000a*/ 	.short	(.L_62 - .L_61)
.L_61:
        /*000c*/ 	.word	0x00000000
        /*0010*/ 	.short	0x0004
        /*0012*/ 	.short	0x001c
        /*0014*/ 	.byte	0x00, 0xf0, 0x11, 0x00


	//----- nvinfo : EIATTR_KPARAM_INFO
	.align		4
.L_62:
        /*0018*/ 	.byte	0x04, 0x17
        /*001a*/ 	.short	(.L_64 - .L_63)
.L_63:
        /*001c*/ 	.word	0x00000000
        /*0020*/ 	.short	0x0003
        /*0022*/ 	.short	0x0018
        /*0024*/ 	.byte	0x00, 0xf0, 0x11, 0x00


	//----- nvinfo : EIATTR_KPARAM_INFO
	.align		4
.L_64:
        /*0028*/ 	.byte	0x04, 0x17
        /*002a*/ 	.short	(.L_66 - .L_65)
.L_65:
        /*002c*/ 	.word	0x00000000
        /*0030*/ 	.short	0x0002
        /*0032*/ 	.short	0x0010
        /*0034*/ 	.byte	0x00, 0xf5, 0x21, 0x00


	//----- nvinfo : EIATTR_KPARAM_INFO
	.align		4
.L_66:
        /*0038*/ 	.byte	0x04, 0x17
        /*003a*/ 	.short	(.L_68 - .L_67)
.L_67:
        /*003c*/ 	.word	0x00000000
        /*0040*/ 	.short	0x0001
        /*0042*/ 	.short	0x0008
        /*0044*/ 	.byte	0x00, 0xf5, 0x21, 0x00


	//----- nvinfo : EIATTR_KPARAM_INFO
	.align		4
.L_68:
        /*0048*/ 	.byte	0x04, 0x17
        /*004a*/ 	.short	(.L_70 - .L_69)
.L_69:
        /*004c*/ 	.word	0x00000000
        /*0050*/ 	.short	0x0000
        /*0052*/ 	.short	0x0000
        /*0054*/ 	.byte	0x00, 0xf5, 0x21, 0x00


	//----- nvinfo : EIATTR_SPARSE_MMA_MASK
	.align		4
.L_70:
        /*0058*/ 	.byte	0x03, 0x50
        /*005a*/ 	.short	0x0000


	//----- nvinfo : EIATTR_MAXREG_COUNT
	.align		4
        /*005c*/ 	.byte	0x03, 0x1b
        /*005e*/ 	.short	0x00ff


	//----- nvinfo : EIATTR_MERCURY_ISA_VERSION
	.align		4
        /*0060*/ 	.byte	0x03, 0x5f
        /*0062*/ 	.short	0x0101


	//----- nvinfo : EIATTR_VRC_CTA_INIT_COUNT
	.align		4
        /*0064*/ 	.byte	0x02, 0x4a
	.zero		1
	.zero		1


	//----- nvinfo : EIATTR_EXIT_INSTR_OFFSETS
	.align		4
        /*0068*/ 	.byte	0x04, 0x1c
        /*006a*/ 	.short	(.L_72 - .L_71)


	//   ....[0]....
.L_71:
        /*006c*/ 	.word	0x000002e0


	//   ....[1]....
        /*0070*/ 	.word	0x000003e0


	//   ....[2]....
        /*0074*/ 	.word	0x000010f0


	//----- nvinfo : EIATTR_CRS_STACK_SIZE
	.align		4
.L_72:
        /*0078*/ 	.byte	0x04, 0x1e
        /*007a*/ 	.short	(.L_74 - .L_73)
.L_73:
        /*007c*/ 	.word	0x00000000


	//----- nvinfo : EIATTR_CBANK_PARAM_SIZE
	.align		4
.L_74:
        /*0080*/ 	.byte	0x03, 0x19
        /*0082*/ 	.short	0x0020


	//----- nvinfo : EIATTR_PARAM_CBANK
	.align		4
        /*0084*/ 	.byte	0x04, 0x0a
        /*0086*/ 	.short	(.L_76 - .L_75)
	.align		4
.L_75:
        /*0088*/ 	.word	index@(.nv.constant0._Z11SobelKernelPdS_S_jj)
        /*008c*/ 	.short	0x0380
        /*008e*/ 	.short	0x0020


	//----- nvinfo : EIATTR_SW_WAR
	.align		4
.L_76:
        /*0090*/ 	.byte	0x04, 0x36
        /*0092*/ 	.short	(.L_78 - .L_77)
.L_77:
        /*0094*/ 	.word	0x00000008
.L_78:


//--------------------- .nv.info._Z11GaussKernelPdS_jj --------------------------
	.section	.nv.info._Z11GaussKernelPdS_jj,"",@"SHT_CUDA_INFO"
	.sectionflags	@""
	.align	4


	//----- nvinfo : EIATTR_CUDA_API_VERSION
	.align		4
        /*0000*/ 	.byte	0x04, 0x37
        /*0002*/ 	.short	(.L_80 - .L_79)
.L_79:
        /*0004*/ 	.word	0x00000082


	//----- nvinfo : EIATTR_KPARAM_INFO
	.align		4
.L_80:
        /*0008*/ 	.byte	0x04, 0x17
        /*000a*/ 	.short	(.L_82 - .L_81)
.L_81:
        /*000c*/ 	.word	0x00000000
        /*0010*/ 	.short	0x0003
        /*0012*/ 	.short	0x0014
        /*0014*/ 	.byte	0x00, 0xf0, 0x11, 0x00


	//----- nvinfo : EIATTR_KPARAM_INFO
	.align		4
.L_82:
        /*0018*/ 	.byte	0x04, 0x17
        /*001a*/ 	.short	(.L_84 - .L_83)
.L_83:
        /*001c*/ 	.word	0x00000000
        /*0020*/ 	.short	0x0002
        /*0022*/ 	.short	0x0010
        /*0024*/ 	.byte	0x00, 0xf0, 0x11, 0x00


	//----- nvinfo : EIATTR_KPARAM_INFO
	.align		4
.L_84:
        /*0028*/ 	.byte	0x04, 0x17
        /*002a*/ 	.short	(.L_86 - .L_85)
.L_85:
        /*002c*/ 	.word	0x00000000
        /*0030*/ 	.short	0x0001
        /*0032*/ 	.short	0x0008
        /*0034*/ 	.byte	0x00, 0xf5, 0x21, 0x00


	//----- nvinfo : EIATTR_KPARAM_INFO
	.align		4
.L_86:
        /*0038*/ 	.byte	0x04, 0x17
        /*003a*/ 	.short	(.L_88 - .L_87)
.L_87:
        /*003c*/ 	.word	0x00000000
        /*0040*/ 	.short	0x0000
        /*0042*/ 	.short	0x0000
        /*0044*/ 	.byte	0x00, 0xf5, 0x21, 0x00


	//----- nvinfo : EIATTR_SPARSE_MMA_MASK
	.align		4
.L_88:
        /*0048*/ 	.byte	0x03, 0x50
        /*004a*/ 	.short	0x0000


	//----- nvinfo : EIATTR_MAXREG_COUNT
	.align		4
        /*004c*/ 	.byte	0x03, 0x1b
        /*004e*/ 	.short	0x00ff


	//----- nvinfo : EIATTR_MERCURY_ISA_VERSION
	.align		4
        /*0050*/ 	.byte	0x03, 0x5f
        /*0052*/ 	.short	0x0101


	//----- nvinfo : EIATTR_VRC_CTA_INIT_COUNT
	.align		4
        /*0054*/ 	.byte	0x02, 0x4a
	.zero		1
	.zero		1


	//----- nvinfo : EIATTR_EXIT_INSTR_OFFSETS
	.align		4
        /*0058*/ 	.byte	0x04, 0x1c
        /*005a*/ 	.short	(.L_90 - .L_89)


	//   ....[0]....
.L_89:
        /*005c*/ 	.word	0x000002e0


	//   ....[1]....
        /*0060*/ 	.word	0x000003b0


	//   ....[2]....
        /*0064*/ 	.word	0x00000a80


	//----- nvinfo : EIATTR_CRS_STACK_SIZE
	.align		4
.L_90:
        /*0068*/ 	.byte	0x04, 0x1e
        /*006a*/ 	.short	(.L_92 - .L_91)
.L_91:
        /*006c*/ 	.word	0x00000000


	//----- nvinfo : EIATTR_CBANK_PARAM_SIZE
	.align		4
.L_92:
        /*0070*/ 	.byte	0x03, 0x19
        /*0072*/ 	.short	0x0018


	//----- nvinfo : EIATTR_PARAM_CBANK
	.align		4
        /*0074*/ 	.byte	0x04, 0x0a
        /*0076*/ 	.short	(.L_94 - .L_93)
	.align		4
.L_93:
        /*0078*/ 	.word	index@(.nv.constant0._Z11GaussKernelPdS_jj)
        /*007c*/ 	.short	0x0380
        /*007e*/ 	.short	0x0018


	//----- nvinfo : EIATTR_SW_WAR
	.align		4
.L_94:
        /*0080*/ 	.byte	0x04, 0x36
        /*0082*/ 	.short	(.L_96 - .L_95)
.L_95:
        /*0084*/ 	.word	0x00000008
.L_96:


//--------------------- .nv.info._Z8BWKernelPdPhj --------------------------
	.section	.nv.info._Z8BWKernelPdPhj,"",@"SHT_CUDA_INFO"
	.sectionflags	@""
	.align	4


	//----- nvinfo : EIATTR_CUDA_API_VERSION
	.align		4
        /*0000*/ 	.byte	0x04, 0x37
        /*0002*/ 	.short	(.L_98 - .L_97)
.L_97:
        /*0004*/ 	.word	0x00000082


	//----- nvinfo : EIATTR_KPARAM_INFO
	.align		4
.L_98:
        /*0008*/ 	.byte	0x04, 0x17
        /*000a*/ 	.short	(.L_100 - .L_99)
.L_99:
        /*000c*/ 	.word	0x00000000
        /*0010*/ 	.short	0x0002
        /*0012*/ 	.short	0x0010
        /*0014*/ 	.byte	0x00, 0xf0, 0x11, 0x00


	//----- nvinfo : EIATTR_KPARAM_INFO
	.align		4
.L_100:
        /*0018*/ 	.byte	0x04, 0x17
        /*001a*/ 	.short	(.L_102 - .L_101)
.L_101:
        /*001c*/ 	.word	0x00000000
        /*0020*/ 	.short	0x0001
        /*0022*/ 	.short	0x0008
        /*0024*/ 	.byte	0x00, 0xf5, 0x21, 0x00


	//----- nvinfo : EIATTR_KPARAM_INFO
	.align		4
.L_102:
        /*0028*/ 	.byte	0x04, 0x17
        /*002a*/ 	.short	(.L_104 - .L_103)
.L_103:
        /*002c*/ 	.word	0x00000000
        /*0030*/ 	.short	0x0000
        /*0032*/ 	.short	0x0000
        /*0034*/ 	.byte	0x00, 0xf5, 0x21, 0x00


	//----- nvinfo : EIATTR_SPARSE_MMA_MASK
	.align		4
.L_104:
        /*0038*/ 	.byte	0x03, 0x50
        /*003a*/ 	.short	0x0000


	//----- nvinfo : EIATTR_MAXREG_COUNT
	.align		4
        /*003c*/ 	.byte	0x03, 0x1b
        /*003e*/ 	.short	0x00ff


	//----- nvinfo : EIATTR_MERCURY_ISA_VERSION
	.align		4
        /*0040*/ 	.byte	0x03, 0x5f
        /*0042*/ 	.short	0x0101


	//----- nvinfo : EIATTR_VRC_CTA_INIT_COUNT
	.align		4
        /*0044*/ 	.byte	0x02, 0x4a
	.zero		1
	.zero		1


	//----- nvinfo : EIATTR_EXIT_INSTR_OFFSETS
	.align		4
        /*0048*/ 	.byte	0x04, 0x1c
        /*004a*/ 	.short	(.L_106 - .L_105)


	//   ....[0]....
.L_105:
        /*004c*/ 	.word	0x000002e0


	//   ....[1]....
        /*0050*/ 	.word	0x000005e0


	//----- nvinfo : EIATTR_CRS_STACK_SIZE
	.align		4
.L_106:
        /*0054*/ 	.byte	0x04, 0x1e
        /*0056*/ 	.short	(.L_108 - .L_107)
.L_107:
        /*0058*/ 	.word	0x00000000


	//----- nvinfo : EIATTR_CBANK_PARAM_SIZE
	.align		4
.L_108:
        /*005c*/ 	.byte	0x03, 0x19
        /*005e*/ 	.short	0x0014


	//----- nvinfo : EIATTR_PARAM_CBANK
	.align		4
        /*0060*/ 	.byte	0x04, 0x0a
        /*0062*/ 	.short	(.L_110 - .L_109)
	.align		4
.L_109:
        /*0064*/ 	.word	index@(.nv.constant0._Z8BWKernelPdPhj)
        /*0068*/ 	.short	0x0380
        /*006a*/ 	.short	0x0014


	//----- nvinfo : EIATTR_SW_WAR
	.align		4
.L_110:
        /*006c*/ 	.byte	0x04, 0x36
        /*006e*/ 	.short	(.L_112 - .L_111)
.L_111:
        /*0070*/ 	.word	0x00000008
.L_112:


//--------------------- .nv.callgraph             --------------------------
	.section	.nv.callgraph,"",@"SHT_CUDA_CALLGRAPH"
	.align	4
	.sectionentsize	8
	.align		4
        /*0000*/ 	.word	0x00000000
	.align		4
        /*0004*/ 	.word	0xffffffff
	.align		4
        /*0008*/ 	.word	0x00000000
	.align		4
        /*000c*/ 	.word	0xfffffffe
	.align		4
        /*0010*/ 	.word	0x00000000
	.align		4
        /*0014*/ 	.word	0xfffffffd
	.align		4
        /*0018*/ 	.word	0x00000000
	.align		4
        /*001c*/ 	.word	0xfffffffc


//--------------------- .nv.constant4             --------------------------
	.section	.nv.constant4,"a",@progbits
	.align	8
	.align		8
.nv.constant4:
        /*0000*/ 	.dword	Gauss
	.align		8
        /*0008*/ 	.dword	Gx
	.align		8
        /*0010*/ 	.dword	Gy


//--------------------- .text._Z15ThresholdKernelPhPdS0_jjjj --------------------------
	.section	.text._Z15ThresholdKernelPhPdS0_jjjj,"ax",@progbits
	.align	128
        .global         _Z15ThresholdKernelPhPdS0_jjjj
        .type           _Z15ThresholdKernelPhPdS0_jjjj,@function
        .size           _Z15ThresholdKernelPhPdS0_jjjj,(.L_x_43 - _Z15ThresholdKernelPhPdS0_jjjj)
        .other          _Z15ThresholdKernelPhPdS0_jjjj,@"STO_CUDA_ENTRY STV_DEFAULT"
_Z15ThresholdKernelPhPdS0_jjjj:
.text._Z15ThresholdKernelPhPdS0_jjjj:
[----:B------:R-:W-:Y:S08]  /*0000*/  LDC R1, c[0x0][0x37c] ;  /* 0x0000df00ff017b82 */ /* 0x000ff00000000800 */
[----:B------:R-:W0:Y:S08]  /*0010*/  LDC R9, c[0x0][0x360] ;  /* 0x0000d800ff097b82 */ /* 0x000e300000000800 */
[----:B------:R-:W1:Y:S08]  /*0020*/  LDC R6, c[0x0][0x398] ;  /* 0x0000e600ff067b82 */ /* 0x000e700000000800 */
[----:B------:R-:W2:Y:S01]  /*0030*/  S2UR UR5, SR_CTAID.X ;  /* 0x00000000000579c3 */ /* 0x000ea20000002500 */
[----:B0-----:R-:W0:Y:S01]  /*0040*/  I2F.U32.RP R4, R9 ;  /* 0x0000000900047306 */ /* 0x001e220000209000 */
[----:B------:R-:W-:-:S07]  /*0050*/  ISETP.NE.U32.AND P2, PT, R9, RZ, PT ;  /* 0x000000ff0900720c */ /* 0x000fce0003f45070 */
[----:B0-----:R-:W0:Y:S02]  /*0060*/  MUFU.RCP R4, R4 ;  /* 0x0000000400047308 */ /* 0x001e240000001000 */
[----:B0-----:R-:W-:-:S06]  /*0070*/  VIADD R2, R4, 0xffffffe ;  /* 0x0ffffffe04027836 */ /* 0x001fcc0000000000 */
[----:B------:R0:W3:Y:S02]  /*0080*/  F2I.FTZ.U32.TRUNC.NTZ R3, R2 ;  /* 0x0000000200037305 */ /* 0x0000e4000021f000 */
[----:B0-----:R-:W-:Y:S02]  /*0090*/  HFMA2 R2, -RZ, RZ, 0, 0 ;  /* 0x00000000ff027431 */ /* 0x001fe400000001ff */
[----:B---3--:R-:W-:-:S04]  /*00a0*/  IMAD.MOV R0, RZ, RZ, -R3 ;  /* 0x000000ffff007224 */ /* 0x008fc800078e0a03 */
[----:B------:R-:W-:Y:S01]  /*00b0*/  IMAD R5, R0, R9, RZ ;  /* 0x0000000900057224 */ /* 0x000fe200078e02ff */
[----:B-1----:R-:W-:-:S03]  /*00c0*/  IADD3 R0, PT, PT, R9, -0x1, R6 ;  /* 0xffffffff09007810 */ /* 0x002fc60007ffe006 */
[----:B------:R-:W-:-:S06]  /*00d0*/  IMAD.HI.U32 R3, R3, R5, R2 ;  /* 0x0000000503037227 */ /* 0x000fcc00078e0002 */
[----:B------:R-:W-:-:S04]  /*00e0*/  IMAD.HI.U32 R5, R3, R0, RZ ;  /* 0x0000000003057227 */ /* 0x000fc800078e00ff */
[----:B------:R-:W-:-:S04]  /*00f0*/  IMAD.MOV R3, RZ, RZ, -R5 ;  /* 0x000000ffff037224 */ /* 0x000fc800078e0a05 */
[----:B------:R-:W-:-:S05]  /*0100*/  IMAD R0, R9, R3, R0 ;  /* 0x0000000309007224 */ /* 0x000fca00078e0200 */
[----:B------:R-:W-:-:S13]  /*0110*/  ISETP.GE.U32.AND P0, PT, R0, R9, PT ;  /* 0x000000090000720c */ /* 0x000fda0003f06070 */
[----:B------:R-:W-:Y:S01]  /*0120*/  @P0 IMAD.IADD R0, R0, 0x1, -R9 ;  /* 0x0000000100000824 */ /* 0x000fe200078e0a09 */
[----:B------:R-:W-:-:S04]  /*0130*/  @P0 IADD3 R5, PT, PT, R5, 0x1, RZ ;  /* 0x0000000105050810 */ /* 0x000fc80007ffe0ff */
[----:B------:R-:W-:-:S13]  /*0140*/  ISETP.GE.U32.AND P1, PT, R0, R9, PT ;  /* 0x000000090000720c */ /* 0x000fda0003f26070 */
[----:B------:R-:W-:Y:S01]  /*0150*/  @P1 VIADD R5, R5, 0x1 ;  /* 0x0000000105051836 */ /* 0x000fe20000000000 */
[----:B------:R-:W-:-:S04]  /*0160*/  @!P2 LOP3.LUT R5, RZ, R9, RZ, 0x33, !PT ;  /* 0x00000009ff05a212 */ /* 0x000fc800078e33ff */
[----:B------:R-:W0:Y:S01]  /*0170*/  I2F.U32.RP R0, R5 ;  /* 0x0000000500007306 */ /* 0x000e220000209000 */
[----:B------:R-:W-:-:S07]  /*0180*/  ISETP.NE.U32.AND P2, PT, R5, RZ, PT ;  /* 0x000000ff0500720c */ /* 0x000fce0003f45070 */
[----:B0-----:R-:W0:Y:S02]  /*0190*/  MUFU.RCP R0, R0 ;  /* 0x0000000000007308 */ /* 0x001e240000001000 */
[----:B0-----:R-:W-:-:S06]  /*01a0*/  VIADD R2, R0, 0xffffffe ;  /* 0x0ffffffe00027836 */ /* 0x001fcc0000000000 */
[----:B------:R0:W1:Y:S02]  /*01b0*/  F2I.FTZ.U32.TRUNC.NTZ R3, R2 ;  /* 0x0000000200037305 */ /* 0x000064000021f000 */
[----:B0-----:R-:W-:Y:S02]  /*01c0*/  IMAD.MOV.U32 R2, RZ, RZ, RZ ;  /* 0x000000ffff027224 */ /* 0x001fe400078e00ff */
[----:B-1----:R-:W-:-:S05]  /*01d0*/  IMAD R4, R5, R3, RZ ;  /* 0x0000000305047224 */ /* 0x002fca00078e02ff */
[----:B------:R-:W-:-:S05]  /*01e0*/  IADD3 R7, PT, PT, -R4, RZ, RZ ;  /* 0x000000ff04077210 */ /* 0x000fca0007ffe1ff */
[----:B------:R-:W-:Y:S02]  /*01f0*/  IMAD.HI.U32 R3, R3, R7, R2 ;  /* 0x0000000703037227 */ /* 0x000fe400078e0002 */
[----:B------:R-:W0:Y:S04]  /*0200*/  S2R R2, SR_TID.X ;  /* 0x0000000000027919 */ /* 0x000e280000002100 */
[----:B--2---:R-:W-:-:S04]  /*0210*/  IMAD.HI.U32 R7, R3, UR5, RZ ;  /* 0x0000000503077c27 */ /* 0x004fc8000f8e00ff */
[----:B------:R-:W-:-:S04]  /*0220*/  IMAD.MOV R4, RZ, RZ, -R7 ;  /* 0x000000ffff047224 */ /* 0x000fc800078e0a07 */
[----:B------:R-:W-:-:S05]  /*0230*/  IMAD R4, R5, R4, UR5 ;  /* 0x0000000505047e24 */ /* 0x000fca000f8e0204 */
[----:B------:R-:W-:-:S13]  /*0240*/  ISETP.GE.U32.AND P0, PT, R4, R5, PT ;  /* 0x000000050400720c */ /* 0x000fda0003f06070 */
[----:B------:R-:W-:Y:S01]  /*0250*/  @P0 IADD3 R4, PT, PT, -R5, R4, RZ ;  /* 0x0000000405040210 */ /* 0x000fe20007ffe1ff */
[----:B------:R-:W-:-:S03]  /*0260*/  @P0 VIADD R7, R7, 0x1 ;  /* 0x0000000107070836 */ /* 0x000fc60000000000 */
[----:B------:R-:W-:-:S13]  /*0270*/  ISETP.GE.U32.AND P1, PT, R4, R5, PT ;  /* 0x000000050400720c */ /* 0x000fda0003f26070 */
[----:B------:R-:W-:Y:S01]  /*0280*/  @P1 VIADD R7, R7, 0x1 ;  /* 0x0000000107071836 */ /* 0x000fe20000000000 */
[----:B------:R-:W-:-:S04]  /*0290*/  @!P2 LOP3.LUT R7, RZ, R5, RZ, 0x33, !PT ;  /* 0x00000005ff07a212 */ /* 0x000fc800078e33ff */
[----:B------:R-:W-:-:S05]  /*02a0*/  IADD3 R0, PT, PT, -R7, RZ, RZ ;  /* 0x000000ff07007210 */ /* 0x000fca0007ffe1ff */
[----:B------:R-:W-:-:S04]  /*02b0*/  IMAD R0, R5, R0, UR5 ;  /* 0x0000000505007e24 */ /* 0x000fc8000f8e0200 */
[----:B0-----:R-:W-:-:S05]  /*02c0*/  IMAD R9, R0, R9, R2 ;  /* 0x0000000900097224 */ /* 0x001fca00078e0202 */
[----:B------:R-:W-:-:S13]  /*02d0*/  ISETP.GE.U32.AND P0, PT, R9, R6, PT ;  /* 0x000000060900720c */ /* 0x000fda0003f06070 */
[----:B------:R-:W-:Y:S05]  /*02e0*/  @P0 EXIT ;  /* 0x000000000000094d */ /* 0x000fea0003800000 */
[----:B------:R-:W0:Y:S01]  /*02f0*/  LDCU UR4, c[0x0][0x39c] ;  /* 0x00007380ff0477ac */ /* 0x000e220008000800 */
[----:B------:R-:W-:Y:S02]  /*0300*/  VIADD R2, R6, 0xfffffffe ;  /* 0xfffffffe06027836 */ /* 0x000fe40000000000 */
[----:B------:R-:W-:-:S03]  /*0310*/  IMAD.MOV.U32 R3, RZ, RZ, 0x3 ;  /* 0x00000003ff037424 */ /* 0x000fc600078e00ff */
[----:B------:R-:W-:Y:S01]  /*0320*/  ISETP.LE.U32.AND P1, PT, R9, R2, PT ;  /* 0x000000020900720c */ /* 0x000fe20003f23070 */
[----:B------:R-:W-:-:S05]  /*0330*/  IMAD R0, R6, R3, 0x3 ;  /* 0x0000000306007424 */ /* 0x000fca00078e0203 */
[----:B------:R-:W-:-:S05]  /*0340*/  LOP3.LUT R0, R0, 0xfffffffc, RZ, 0xc0, !PT ;  /* 0xfffffffc00007812 */ /* 0x000fca00078ec0ff */
[----:B------:R-:W-:Y:S01]  /*0350*/  IMAD R0, R7, R0, RZ ;  /* 0x0000000007007224 */ /* 0x000fe200078e02ff */
[----:B0-----:R-:W-:-:S03]  /*0360*/  UIADD3 UR4, UPT, UPT, UR4, -0x2, URZ ;  /* 0xfffffffe04047890 */ /* 0x001fc6000fffe0ff */
[----:B------:R-:W-:-:S03]  /*0370*/  IMAD R0, R9, 0x3, R0 ;  /* 0x0000000309007824 */ /* 0x000fc600078e0200 */
[----:B------:R-:W-:-:S04]  /*0380*/  ISETP.GT.U32.AND P0, PT, R7, UR4, PT ;  /* 0x0000000407007c0c */ /* 0x000fc8000bf04070 */
[----:B------:R-:W-:Y:S01]  /*0390*/  ISETP.LE.U32.AND P0, PT, R5, UR5, !P0 ;  /* 0x0000000505007c0c */ /* 0x000fe2000c703070 */
[----:B------:R-:W0:Y:S03]  /*03a0*/  LDCU.64 UR4, c[0x0][0x358] ;  /* 0x00006b00ff0477ac */ /* 0x000e260008000a00 */
[----:B------:R-:W-:-:S13]  /*03b0*/  ISETP.GT.AND P0, PT, R9, RZ, P0 ;  /* 0x000000ff0900720c */ /* 0x000fda0000704270 */
[----:B------:R-:W-:Y:S05]  /*03c0*/  @P0 BRA P1, `(.L_x_0) ;  /* 0x0000000000380947 */ /* 0x000fea0000800000 */
[----:B------:R-:W1:Y:S01]  /*03d0*/  LDCU.64 UR6, c[0x0][0x380] ;  /* 0x00007000ff0677ac */ /* 0x000e620008000a00 */
[C---:B------:R-:W-:Y:S01]  /*03e0*/  VIADD R6, R0.reuse, 0x2 ;  /* 0x0000000200067836 */ /* 0x040fe20000000000 */
[C---:B------:R-:W-:Y:S02]  /*03f0*/  IADD3 R4, PT, PT, R0.reuse, 0x1, RZ ;  /* 0x0000000100047810 */ /* 0x040fe40007ffe0ff */
[----:B-1----:R-:W-:Y:S02]  /*0400*/  IADD3 R2, P0, PT, R0, UR6, RZ ;  /* 0x0000000600027c10 */ /* 0x002fe4000ff1e0ff */
[----:B------:R-:W-:Y:S02]  /*0410*/  IADD3 R4, P1, PT, R4, UR6, RZ ;  /* 0x0000000604047c10 */ /* 0x000fe4000ff3e0ff */
[----:B------:R-:W-:Y:S01]  /*0420*/  IADD3 R6, P2, PT, R6, UR6, RZ ;  /* 0x0000000606067c10 */ /* 0x000fe2000ff5e0ff */
[----:B------:R-:W-:Y:S01]  /*0430*/  IMAD.X R3, RZ, RZ, UR7, P0 ;  /* 0x00000007ff037e24 */ /* 0x000fe200080e06ff */
[----:B------:R-:W-:-:S02]  /*0440*/  MOV R0, 0xff ;  /* 0x000000ff00007802 */ /* 0x000fc40000000f00 */
[----:B------:R-:W-:Y:S01]  /*0450*/  IADD3.X R5, PT, PT, RZ, UR7, RZ, P1, !PT ;  /* 0x00000007ff057c10 */ /* 0x000fe20008ffe4ff */
[----:B------:R-:W-:Y:S02]  /*0460*/  IMAD.X R7, RZ, RZ, UR7, P2 ;  /* 0x00000007ff077e24 */ /* 0x000fe400090e06ff */
[----:B0-----:R-:W-:Y:S04]  /*0470*/  STG.E.U8 desc[UR4][R2.64], R0 ;  /* 0x0000000002007986 */ /* 0x001fe8000c101104 */
[----:B------:R-:W-:Y:S04]  /*0480*/  STG.E.U8 desc[UR4][R4.64], R0 ;  /* 0x0000000004007986 */ /* 0x000fe8000c101104 */
[----:B------:R-:W-:Y:S01]  /*0490*/  STG.E.U8 desc[UR4][R6.64], R0 ;  /* 0x0000000006007986 */ /* 0x000fe2000c101104 */
[----:B------:R-:W-:Y:S05]  /*04a0*/  EXIT ;  /* 0x000000000000794d */ /* 0x000fea0003800000 */
.L_x_0:
[----:B------:R-:W1:Y:S01]  /*04b0*/  LDC.64 R2, c[0x0][0x388] ;  /* 0x0000e200ff027b82 */ /* 0x000e620000000a00 */
[----:B------:R-:W-:-:S07]  /*04c0*/  IMAD R7, R7, R6, R9 ;  /* 0x0000000607077224 */ /* 0x000fce00078e0209 */
[----:B------:R-:W2:Y:S01]  /*04d0*/  LDC.64 R12, c[0x0][0x3a0] ;  /* 0x0000e800ff0c7b82 */ /* 0x000ea20000000a00 */
[----:B-1----:R-:W-:-:S06]  /*04e0*/  IMAD.WIDE.U32 R10, R7, 0x8, R2 ;  /* 0x00000008070a7825 */ /* 0x002fcc00078e0002 */
[----:B0-----:R-:W3:Y:S01]  /*04f0*/  LDG.E.64 R10, desc[UR4][R10.64] ;  /* 0x000000040a0a7981 */ /* 0x001ee2000c1e1b00 */
[----:B------:R-:W-:Y:S01]  /*0500*/  BSSY.RECONVERGENT B0, `(.L_x_1) ;  /* 0x0000046000007945 */ /* 0x000fe20003800200 */
[----:B--2---:R-:W3:Y:S01]  /*0510*/  I2F.F64.U32 R4, R12 ;  /* 0x0000000c00047312 */ /* 0x004ee20000201800 */
[----:B------:R-:W-:Y:S01]  /*0520*/  MOV R8, 0xff ;  /* 0x000000ff00087802 */ /* 0x000fe20000000f00 */
[----:B---3--:R-:W-:-:S14]  /*0530*/  DSETP.GTU.AND P0, PT, R10, R4, PT ;  /* 0x000000040a00722a */ /* 0x008fdc0003f0c000 */
[----:B------:R-:W-:Y:S05]  /*0540*/  @!P0 BRA `(.L_x_2) ;  /* 0x0000000400048947 */ /* 0x000fea0003800000 */
[----:B------:R-:W0:Y:S01]  /*0550*/  I2F.F64.U32 R4, R13 ;  /* 0x0000000d00047312 */ /* 0x000e220000201800 */
[----:B------:R-:W-:Y:S01]  /*0560*/  PRMT R8, RZ, 0x7610, R8 ;  /* 0x00007610ff087816 */ /* 0x000fe20000000008 */
[----:B0-----:R-:W-:-:S14]  /*0570*/  DSETP.GE.AND P0, PT, R10, R4, PT ;  /* 0x000000040a00722a */ /* 0x001fdc0003f06000 */
[----:B------:R-:W-:Y:S05]  /*0580*/  @P0 BRA `(.L_x_2) ;  /* 0x0000000000f40947 */ /* 0x000fea0003800000 */
[----:B------:R-:W0:Y:S02]  /*0590*/  LDC.64 R10, c[0x0][0x390] ;  /* 0x0000e400ff0a7b82 */ /* 0x000e240000000a00 */
[----:B0-----:R-:W-:-:S06]  /*05a0*/  IMAD.WIDE.U32 R10, R7, 0x8, R10 ;  /* 0x00000008070a7825 */ /* 0x001fcc00078e000a */
[----:B------:R-:W2:Y:S02]  /*05b0*/  LDG.E.64 R10, desc[UR4][R10.64] ;  /* 0x000000040a0a7981 */ /* 0x000ea4000c1e1b00 */
[----:B--2---:R-:W-:-:S14]  /*05c0*/  DSETP.GT.AND P0, PT, |R10|, 67.5, PT ;  /* 0x4050e0000a00742a */ /* 0x004fdc0003f04200 */
[----:B------:R-:W-:Y:S05]  /*05d0*/  @!P0 BRA `(.L_x_3) ;  /* 0x00000000002c8947 */ /* 0x000fea0003800000 */
[----:B------:R-:W-:-:S04]  /*05e0*/  VIADD R11, R7, 0xffffffff ;  /* 0xffffffff070b7836 */ /* 0x000fc80000000000 */
[----:B------:R-:W-:-:S06]  /*05f0*/  IMAD.WIDE.U32 R10, R11, 0x8, R2 ;  /* 0x000000080b0a7825 */ /* 0x000fcc00078e0002 */
[----:B------:R-:W2:Y:S02]  /*0600*/  LDG.E.64 R10, desc[UR4][R10.64] ;  /* 0x000000040a0a7981 */ /* 0x000ea4000c1e1b00 */
[----:B--2---:R-:W-:-:S14]  /*0610*/  DSETP.GT.AND P0, PT, R10, R4, PT ;  /* 0x000000040a00722a */ /* 0x004fdc0003f04000 */
[----:B------:R-:W-:Y:S05]  /*0620*/  @P0 BRA `(.L_x_2) ;  /* 0x0000000000cc0947 */ /* 0x000fea0003800000 */
[----:B------:R-:W-:-:S05]  /*0630*/  IADD3 R7, PT, PT, R7, 0x1, RZ ;  /* 0x0000000107077810 */ /* 0x000fca0007ffe0ff */
[----:B------:R-:W-:-:S06]  /*0640*/  IMAD.WIDE.U32 R2, R7, 0x8, R2 ;  /* 0x0000000807027825 */ /* 0x000fcc00078e0002 */
[----:B------:R-:W2:Y:S02]  /*0650*/  LDG.E.64 R2, desc[UR4][R2.64] ;  /* 0x0000000402027981 */ /* 0x000ea4000c1e1b00 */
[----:B--2---:R-:W-:-:S06]  /*0660*/  DSETP.GT.AND P0, PT, R2, R4, PT ;  /* 0x000000040200722a */ /* 0x004fcc0003f04000 */
[----:B------:R-:W-:Y:S01]  /*0670*/  SEL R8, RZ, 0xffffffff, P0 ;  /* 0xffffffffff087807 */ /* 0x000fe20000000000 */
[----:B------:R-:W-:Y:S07]  /*0680*/  BRA `(.L_x_2) ;  /* 0x0000000000b47947 */ /* 0x000fee0003800000 */
.L_x_3:
[----:B------:R-:W-:-:S14]  /*0690*/  DSETP.GTU.AND P0, PT, |R10|, 22.5, PT ;  /* 0x403680000a00742a */ /* 0x000fdc0003f0c200 */
[----:B------:R-:W-:Y:S05]  /*06a0*/  @P0 BRA `(.L_x_4) ;  /* 0x0000000000300947 */ /* 0x000fea0003800000 */
[----:B------:R-:W-:-:S04]  /*06b0*/  IMAD.IADD R11, R7, 0x1, -R6 ;  /* 0x00000001070b7824 */ /* 0x000fc800078e0a06 */
[----:B------:R-:W-:-:S06]  /*06c0*/  IMAD.WIDE.U32 R10, R11, 0x8, R2 ;  /* 0x000000080b0a7825 */ /* 0x000fcc00078e0002 */
[----:B------:R-:W2:Y:S01]  /*06d0*/  LDG.E.64 R10, desc[UR4][R10.64] ;  /* 0x000000040a0a7981 */ /* 0x000ea2000c1e1b00 */
[----:B------:R-:W-:Y:S01]  /*06e0*/  PRMT R8, RZ, 0x7610, R8 ;  /* 0x00007610ff087816 */ /* 0x000fe20000000008 */
[----:B--2---:R-:W-:-:S14]  /*06f0*/  DSETP.GT.AND P0, PT, R10, R4, PT ;  /* 0x000000040a00722a */ /* 0x004fdc0003f04000 */
[----:B------:R-:W-:Y:S05]  /*0700*/  @P0 BRA `(.L_x_2) ;  /* 0x0000000000940947 */ /* 0x000fea0003800000 */
[----:B------:R-:W-:-:S05]  /*0710*/  IADD3 R7, PT, PT, R7, R6, RZ ;  /* 0x0000000607077210 */ /* 0x000fca0007ffe0ff */
[----:B------:R-:W-:-:S06]  /*0720*/  IMAD.WIDE.U32 R2, R7, 0x8, R2 ;  /* 0x0000000807027825 */ /* 0x000fcc00078e0002 */
[----:B------:R-:W2:Y:S02]  /*0730*/  LDG.E.64 R2, desc[UR4][R2.64] ;  /* 0x0000000402027981 */ /* 0x000ea4000c1e1b00 */
[----:B--2---:R-:W-:-:S06]  /*0740*/  DSETP.GT.AND P0, PT, R2, R4, PT ;  /* 0x000000040200722a */ /* 0x004fcc0003f04000 */
[----:B------:R-:W-:Y:S01]  /*0750*/  SEL R8, RZ, 0xffffffff, P0 ;  /* 0xffffffffff087807 */ /* 0x000fe20000000000 */
[----:B------:R-:W-:Y:S07]  /*0760*/  BRA `(.L_x_2) ;  /* 0x00000000007c7947 */ /* 0x000fee0003800000 */
.L_x_4:
[----:B------:R-:W-:-:S06]  /*0770*/  DSETP.GTU.AND P0, PT, R10, 67.5, PT ;  /* 0x4050e0000a00742a */ /* 0x000fcc0003f0c000 */
[----:B------:R-:W-:-:S14]  /*0780*/  DSETP.LEU.OR P0, PT, R10, 22.5, P0 ;  /* 0x403680000a00742a */ /* 0x000fdc000070b400 */
[----:B------:R-:W-:Y:S05]  /*0790*/  @P0 BRA `(.L_x_5) ;  /* 0x0000000000300947 */ /* 0x000fea0003800000 */
[----:B------:R-:W-:-:S05]  /*07a0*/  IADD3 R11, PT, PT, R7, 0x1, -R6 ;  /* 0x00000001070b7810 */ /* 0x000fca0007ffe806 */
[----:B------:R-:W-:-:S06]  /*07b0*/  IMAD.WIDE.U32 R10, R11, 0x8, R2 ;  /* 0x000000080b0a7825 */ /* 0x000fcc00078e0002 */
[----:B------:R-:W2:Y:S01]  /*07c0*/  LDG.E.64 R10, desc[UR4][R10.64] ;  /* 0x000000040a0a7981 */ /* 0x000ea2000c1e1b00 */
[----:B------:R-:W-:Y:S01]  /*07d0*/  PRMT R8, RZ, 0x7610, R8 ;  /* 0x00007610ff087816 */ /* 0x000fe20000000008 */
[----:B--2---:R-:W-:-:S14]  /*07e0*/  DSETP.GT.AND P0, PT, R10, R4, PT ;  /* 0x000000040a00722a */ /* 0x004fdc0003f04000 */
[----:B------:R-:W-:Y:S05]  /*07f0*/  @P0 BRA `(.L_x_2) ;  /* 0x0000000000580947 */ /* 0x000fea0003800000 */
[----:B------:R-:W-:-:S05]  /*0800*/  IADD3 R7, PT, PT, R7, -0x1, R6 ;  /* 0xffffffff07077810 */ /* 0x000fca0007ffe006 */
[----:B------:R-:W-:-:S06]  /*0810*/  IMAD.WIDE.U32 R2, R7, 0x8, R2 ;  /* 0x0000000807027825 */ /* 0x000fcc00078e0002 */
[----:B------:R-:W2:Y:S02]  /*0820*/  LDG.E.64 R2, desc[UR4][R2.64] ;  /* 0x0000000402027981 */ /* 0x000ea4000c1e1b00 */
[----:B--2---:R-:W-:-:S06]  /*0830*/  DSETP.GT.AND P0, PT, R2, R4, PT ;  /* 0x000000040200722a */ /* 0x004fcc0003f04000 */
[----:B------:R-:W-:Y:S01]  /*0840*/  SEL R8, RZ, 0xffffffff, P0 ;  /* 0xffffffffff087807 */ /* 0x000fe20000000000 */
[----:B------:R-:W-:Y:S07]  /*0850*/  BRA `(.L_x_2) ;  /* 0x0000000000407947 */ /* 0x000fee0003800000 */
.L_x_5:
[----:B------:R-:W-:Y:S01]  /*0860*/  DSETP.GEU.AND P0, PT, R10, -22.5, PT ;  /* 0xc03680000a00742a */ /* 0x000fe20003f0e000 */
[----:B------:R-:W-:-:S05]  /*0870*/  IMAD.MOV.U32 R8, RZ, RZ, 0xff ;  /* 0x000000ffff087424 */ /* 0x000fca00078e00ff */
[----:B------:R-:W-:-:S14]  /*0880*/  DSETP.LTU.OR P0, PT, R10, -67.5, P0 ;  /* 0xc050e0000a00742a */ /* 0x000fdc0000709400 */
[----:B------:R-:W-:Y:S05]  /*0890*/  @P0 BRA `(.L_x_2) ;  /* 0x0000000000300947 */ /* 0x000fea0003800000 */
[----:B------:R-:W-:-:S04]  /*08a0*/  LOP3.LUT R8, RZ, R6, RZ, 0x33, !PT ;  /* 0x00000006ff087212 */ /* 0x000fc800078e33ff */
[----:B------:R-:W-:-:S05]  /*08b0*/  IADD3 R11, PT, PT, R7, R8, RZ ;  /* 0x00000008070b7210 */ /* 0x000fca0007ffe0ff */
[----:B------:R-:W-:-:S06]  /*08c0*/  IMAD.WIDE.U32 R10, R11, 0x8, R2 ;  /* 0x000000080b0a7825 */ /* 0x000fcc00078e0002 */
[----:B------:R-:W2:Y:S01]  /*08d0*/  LDG.E.64 R10, desc[UR4][R10.64] ;  /* 0x000000040a0a7981 */ /* 0x000ea2000c1e1b00 */
[----:B------:R-:W-:Y:S01]  /*08e0*/  PRMT R8, RZ, 0x7610, R8 ;  /* 0x00007610ff087816 */ /* 0x000fe20000000008 */
[----:B--2---:R-:W-:-:S14]  /*08f0*/  DSETP.GT.AND P0, PT, R10, R4, PT ;  /* 0x000000040a00722a */ /* 0x004fdc0003f04000 */
[----:B------:R-:W-:Y:S05]  /*0900*/  @P0 BRA `(.L_x_2) ;  /* 0x0000000000140947 */ /* 0x000fea0003800000 */
[----:B------:R-:W-:-:S04]  /*0910*/  IMAD.X R7, R7, 0x1, R6, PT ;  /* 0x0000000107077824 */ /* 0x000fc800038e0606 */
[----:B------:R-:W-:-:S06]  /*0920*/  IMAD.WIDE.U32 R2, R7, 0x8, R2 ;  /* 0x0000000807027825 */ /* 0x000fcc00078e0002 */
[----:B------:R-:W2:Y:S02]  /*0930*/  LDG.E.64 R2, desc[UR4][R2.64] ;  /* 0x0000000402027981 */ /* 0x000ea4000c1e1b00 */
[----:B--2---:R-:W-:-:S06]  /*0940*/  DSETP.GT.AND P0, PT, R2, R4, PT ;  /* 0x000000040200722a */ /* 0x004fcc0003f04000 */
[----:B------:R-:W-:-:S08]  /*0950*/  SEL R8, RZ, 0xffffffff, P0 ;  /* 0xffffffffff087807 */ /* 0x000fd00000000000 */
.L_x_2:
[----:B------:R-:W-:Y:S05]  /*0960*/  BSYNC.RECONVERGENT B0 ;  /* 0x0000000000007941 */ /* 0x000fea0003800200 */
.L_x_1:
[----:B------:R-:W0:Y:S01]  /*0970*/  LDCU.64 UR6, c[0x0][0x380] ;  /* 0x00007000ff0677ac */ /* 0x000e220008000a00 */
[C---:B------:R-:W-:Y:S01]  /*0980*/  IADD3 R4, PT, PT, R0.reuse, 0x1, RZ ;  /* 0x0000000100047810 */ /* 0x040fe20007ffe0ff */
[C---:B------:R-:W-:Y:S01]  /*0990*/  VIADD R6, R0.reuse, 0x2 ;  /* 0x0000000200067836 */ /* 0x040fe20000000000 */
[----:B0-----:R-:W-:Y:S02]  /*09a0*/  IADD3 R2, P0, PT, R0, UR6, RZ ;  /* 0x0000000600027c10 */ /* 0x001fe4000ff1e0ff */
[----:B------:R-:W-:Y:S02]  /*09b0*/  IADD3 R4, P1, PT, R4, UR6, RZ ;  /* 0x0000000604047c10 */ /* 0x000fe4000ff3e0ff */
[----:B------:R-:W-:Y:S02]  /*09c0*/  IADD3 R6, P2, PT, R6, UR6, RZ ;  /* 0x0000000606067c10 */ /* 0x000fe4000ff5e0ff */
[----:B------:R-:W-:Y:S01]  /*09d0*/  IADD3.X R3, PT, PT, RZ, UR7, RZ, P0, !PT ;  /* 0x00000007ff037c10 */ /* 0x000fe200087fe4ff */
[----:B------:R-:W-:Y:S01]  /*09e0*/  IMAD.X R5, RZ, RZ, UR7, P1 ;  /* 0x00000007ff057e24 */ /* 0x000fe200088e06ff */
[----:B------:R-:W-:-:S03]  /*09f0*/  IADD3.X R7, PT, PT, RZ, UR7, RZ, P2, !PT ;  /* 0x00000007ff077c10 */ /* 0x000fc600097fe4ff */
[----:B------:R-:W-:Y:S04]  /*0a00*/  STG.E.U8 desc[UR4][R2.64], R8 ;  /* 0x0000000802007986 */ /* 0x000fe8000c101104 */
[----:B------:R-:W-:Y:S04]  /*0a10*/  STG.E.U8 desc[UR4][R4.64], R8 ;  /* 0x0000000804007986 */ /* 0x000fe8000c101104 */
[----:B------:R-:W-:Y:S01]  /*0a20*/  STG.E.U8 desc[UR4][R6.64], R8 ;  /* 0x0000000806007986 */ /* 0x000fe2000c101104 */
[----:B------:R-:W-:Y:S05]  /*0a30*/  EXIT ;  /* 0x000000000000794d */ /* 0x000fea0003800000 */
.L_x_6:
[----:B------:R-:W-:-:S00]  /*0a40*/  BRA `(.L_x_6) ;  /* 0xfffffffc00fc7947 */ /* 0x000fc0000383ffff */
[----:B------:R-:W-:-:S00]  /*0a50*/  NOP ;  /* 0x0000000000007918 */ /* 0x000fc00000000000 */
        /* <DEDUP_REMOVED lines=10> */
.L_x_43:


//--------------------- .text._Z11SobelKernelPdS_S_jj --------------------------
	.section	.text._Z11SobelKernelPdS_S_jj,"ax",@progbits
	.align	128
        .global         _Z11SobelKernelPdS_S_jj
        .type           _Z11SobelKernelPdS_S_jj,@function
        .size           _Z11SobelKernelPdS_S_jj,(.L_x_40 - _Z11SobelKernelPdS_S_jj)
        .other          _Z11SobelKernelPdS_S_jj,@"STO_CUDA_ENTRY STV_DEFAULT"
_Z11SobelKernelPdS_S_jj:
.text._Z11SobelKernelPdS_S_jj:
[----:B------:R-:W-:Y:S08]  /*0000*/  LDC R1, c[0x0][0x37c] ;  /* 0x0000df00ff017b82 */ /* 0x000ff00000000800 */
[----:B------:R-:W0:Y:S01]  /*0010*/  LDC R0, c[0x0][0x360] ;  /* 0x0000d800ff007b82 */ /* 0x000e220000000800 */
[----:B------:R-:W1:Y:S07]  /*0020*/  S2R R10, SR_CTAID.X ;  /* 0x00000000000a7919 */ /* 0x000e6e0000002500 */
[----:B------:R-:W2:Y:S01]  /*0030*/  LDC R27, c[0x0][0x398] ;  /* 0x0000e600ff1b7b82 */ /* 0x000ea20000000800 */
[----:B0-----:R-:W0:Y:S01]  /*0040*/  I2F.U32.RP R4, R0 ;  /* 0x0000000000047306 */ /* 0x001e220000209000 */
[----:B------:R-:W-:-:S07]  /*0050*/  ISETP.NE.U32.AND P2, PT, R0, RZ, PT ;  /* 0x000000ff0000720c */ /* 0x000fce0003f45070 */
[----:B0-----:R-:W0:Y:S02]  /*0060*/  MUFU.RCP R4, R4 ;  /* 0x0000000400047308 */ /* 0x001e240000001000 */
[----:B0-----:R-:W-:-:S06]  /*0070*/  VIADD R2, R4, 0xffffffe ;  /* 0x0ffffffe04027836 */ /* 0x001fcc0000000000 */
[----:B------:R0:W3:Y:S02]  /*0080*/  F2I.FTZ.U32.TRUNC.NTZ R3, R2 ;  /* 0x0000000200037305 */ /* 0x0000e4000021f000 */
[----:B0-----:R-:W-:Y:S02]  /*0090*/  IMAD.MOV.U32 R2, RZ, RZ, RZ ;  /* 0x000000ffff027224 */ /* 0x001fe400078e00ff */
[----:B---3--:R-:W-:-:S04]  /*00a0*/  IMAD.MOV R5, RZ, RZ, -R3 ;  /* 0x000000ffff057224 */ /* 0x008fc800078e0a03 */
[----:B------:R-:W-:-:S04]  /*00b0*/  IMAD R5, R5, R0, RZ ;  /* 0x0000000005057224 */ /* 0x000fc800078e02ff */
[----:B------:R-:W-:Y:S01]  /*00c0*/  IMAD.HI.U32 R6, R3, R5, R2 ;  /* 0x0000000503067227 */ /* 0x000fe200078e0002 */
[----:B--2---:R-:W-:-:S05]  /*00d0*/  IADD3 R3, PT, PT, R0, -0x1, R27 ;  /* 0xffffffff00037810 */ /* 0x004fca0007ffe01b */
[----:B------:R-:W-:-:S04]  /*00e0*/  IMAD.HI.U32 R7, R6, R3, RZ ;  /* 0x0000000306077227 */ /* 0x000fc800078e00ff */
[----:B------:R-:W-:-:S04]  /*00f0*/  IMAD.MOV R4, RZ, RZ, -R7 ;  /* 0x000000ffff047224 */ /* 0x000fc800078e0a07 */
[----:B------:R-:W-:-:S05]  /*0100*/  IMAD R3, R0, R4, R3 ;  /* 0x0000000400037224 */ /* 0x000fca00078e0203 */
[----:B------:R-:W-:-:S13]  /*0110*/  ISETP.GE.U32.AND P0, PT, R3, R0, PT ;  /* 0x000000000300720c */ /* 0x000fda0003f06070 */
[----:B------:R-:W-:Y:S02]  /*0120*/  @P0 IMAD.IADD R3, R3, 0x1, -R0 ;  /* 0x0000000103030824 */ /* 0x000fe400078e0a00 */
[----:B------:R-:W-:-:S03]  /*0130*/  @P0 VIADD R7, R7, 0x1 ;  /* 0x0000000107070836 */ /* 0x000fc60000000000 */
[----:B------:R-:W-:-:S13]  /*0140*/  ISETP.GE.U32.AND P1, PT, R3, R0, PT ;  /* 0x000000000300720c */ /* 0x000fda0003f26070 */
[----:B------:R-:W-:Y:S02]  /*0150*/  @P1 IADD3 R7, PT, PT, R7, 0x1, RZ ;  /* 0x0000000107071810 */ /* 0x000fe40007ffe0ff */
[----:B------:R-:W-:-:S04]  /*0160*/  @!P2 LOP3.LUT R7, RZ, R0, RZ, 0x33, !PT ;  /* 0x00000000ff07a212 */ /* 0x000fc800078e33ff */
[----:B------:R-:W0:Y:S01]  /*0170*/  I2F.U32.RP R4, R7 ;  /* 0x0000000700047306 */ /* 0x000e220000209000 */
[----:B------:R-:W-:-:S07]  /*0180*/  ISETP.NE.U32.AND P2, PT, R7, RZ, PT ;  /* 0x000000ff0700720c */ /* 0x000fce0003f45070 */
[----:B0-----:R-:W0:Y:S02]  /*0190*/  MUFU.RCP R4, R4 ;  /* 0x0000000400047308 */ /* 0x001e240000001000 */
[----:B0-----:R-:W-:Y:S02]  /*01a0*/  VIADD R2, R4, 0xffffffe ;  /* 0x0ffffffe04027836 */ /* 0x001fe40000000000 */
[----:B------:R-:W0:Y:S04]  /*01b0*/  S2R R4, SR_TID.X ;  /* 0x0000000000047919 */ /* 0x000e280000002100 */
[----:B------:R2:W3:Y:S02]  /*01c0*/  F2I.FTZ.U32.TRUNC.NTZ R3, R2 ;  /* 0x0000000200037305 */ /* 0x0004e4000021f000 */
[----:B--2---:R-:W-:-:S02]  /*01d0*/  IMAD.MOV.U32 R2, RZ, RZ, RZ ;  /* 0x000000ffff027224 */ /* 0x004fc400078e00ff */
[----:B---3--:R-:W-:-:S04]  /*01e0*/  IMAD R5, R7, R3, RZ ;  /* 0x0000000307057224 */ /* 0x008fc800078e02ff */
[----:B------:R-:W-:-:S04]  /*01f0*/  IMAD.MOV R5, RZ, RZ, -R5 ;  /* 0x000000ffff057224 */ /* 0x000fc800078e0a05 */
[----:B------:R-:W-:-:S06]  /*0200*/  IMAD.HI.U32 R3, R3, R5, R2 ;  /* 0x0000000503037227 */ /* 0x000fcc00078e0002 */
[----:B-1----:R-:W-:-:S04]  /*0210*/  IMAD.HI.U32 R6, R3, R10, RZ ;  /* 0x0000000a03067227 */ /* 0x002fc800078e00ff */
[----:B------:R-:W-:-:S04]  /*0220*/  IMAD.MOV R8, RZ, RZ, -R6 ;  /* 0x000000ffff087224 */ /* 0x000fc800078e0a06 */
[----:B------:R-:W-:-:S05]  /*0230*/  IMAD R8, R7, R8, R10 ;  /* 0x0000000807087224 */ /* 0x000fca00078e020a */
[----:B------:R-:W-:-:S13]  /*0240*/  ISETP.GE.U32.AND P0, PT, R8, R7, PT ;  /* 0x000000070800720c */ /* 0x000fda0003f06070 */
[----:B------:R-:W-:Y:S01]  /*0250*/  @P0 IMAD.IADD R8, R8, 0x1, -R7 ;  /* 0x0000000108080824 */ /* 0x000fe200078e0a07 */
[----:B------:R-:W-:-:S04]  /*0260*/  @P0 IADD3 R6, PT, PT, R6, 0x1, RZ ;  /* 0x0000000106060810 */ /* 0x000fc80007ffe0ff */
[----:B------:R-:W-:-:S13]  /*0270*/  ISETP.GE.U32.AND P1, PT, R8, R7, PT ;  /* 0x000000070800720c */ /* 0x000fda0003f26070 */
[----:B------:R-:W-:Y:S01]  /*0280*/  @P1 VIADD R6, R6, 0x1 ;  /* 0x0000000106061836 */ /* 0x000fe20000000000 */
[----:B------:R-:W-:-:S05]  /*0290*/  @!P2 LOP3.LUT R6, RZ, R7, RZ, 0x33, !PT ;  /* 0x00000007ff06a212 */ /* 0x000fca00078e33ff */
[----:B------:R-:W-:-:S04]  /*02a0*/  IMAD.MOV R3, RZ, RZ, -R6 ;  /* 0x000000ffff037224 */ /* 0x000fc800078e0a06 */
[----:B------:R-:W-:-:S04]  /*02b0*/  IMAD R3, R7, R3, R10 ;  /* 0x0000000307037224 */ /* 0x000fc800078e020a */
[----:B0-----:R-:W-:-:S05]  /*02c0*/  IMAD R8, R3, R0, R4 ;  /* 0x0000000003087224 */ /* 0x001fca00078e0204 */
[----:B------:R-:W-:-:S13]  /*02d0*/  ISETP.GE.U32.AND P0, PT, R8, R27, PT ;  /* 0x0000001b0800720c */ /* 0x000fda0003f06070 */
[----:B------:R-:W-:Y:S05]  /*02e0*/  @P0 EXIT ;  /* 0x000000000000094d */ /* 0x000fea0003800000 */
[----:B------:R-:W0:Y:S01]  /*02f0*/  LDC R3, c[0x0][0x39c] ;  /* 0x0000e700ff037b82 */ /* 0x000e220000000800 */
[----:B------:R-:W1:Y:S01]  /*0300*/  LDCU.64 UR4, c[0x0][0x358] ;  /* 0x00006b00ff0477ac */ /* 0x000e620008000a00 */
[----:B------:R-:W-:-:S06]  /*0310*/  IMAD R0, R6, R27, R8 ;  /* 0x0000001b06007224 */ /* 0x000fcc00078e0208 */
[----:B------:R-:W2:Y:S01]  /*0320*/  LDC.64 R4, c[0x0][0x388] ;  /* 0x0000e200ff047b82 */ /* 0x000ea20000000a00 */
[----:B0-----:R-:W-:-:S05]  /*0330*/  VIADD R3, R3, 0xfffffffe ;  /* 0xfffffffe03037836 */ /* 0x001fca0000000000 */
[----:B------:R-:W-:Y:S02]  /*0340*/  ISETP.GT.U32.AND P0, PT, R6, R3, PT ;  /* 0x000000030600720c */ /* 0x000fe40003f04070 */
[----:B------:R-:W0:Y:S02]  /*0350*/  LDC.64 R2, c[0x0][0x380] ;  /* 0x0000e000ff027b82 */ /* 0x000e240000000a00 */
[----:B------:R-:W-:Y:S01]  /*0360*/  ISETP.LE.U32.AND P0, PT, R7, R10, !P0 ;  /* 0x0000000a0700720c */ /* 0x000fe20004703070 */
[----:B------:R-:W-:-:S03]  /*0370*/  VIADD R7, R27, 0xfffffffe ;  /* 0xfffffffe1b077836 */ /* 0x000fc60000000000 */
[----:B------:R-:W-:-:S04]  /*0380*/  ISETP.GT.AND P0, PT, R8, RZ, P0 ;  /* 0x000000ff0800720c */ /* 0x000fc80000704270 */
[----:B------:R-:W-:-:S13]  /*0390*/  ISETP.LE.U32.AND P0, PT, R8, R7, P0 ;  /* 0x000000070800720c */ /* 0x000fda0000703070 */
[----:B--2---:R-:W-:-:S04]  /*03a0*/  @!P0 IMAD.WIDE.U32 R4, R0, 0x8, R4 ;  /* 0x0000000800048825 */ /* 0x004fc800078e0004 */
[----:B0-----:R-:W-:-:S05]  /*03b0*/  @!P0 IMAD.WIDE.U32 R2, R0, 0x8, R2 ;  /* 0x0000000800028825 */ /* 0x001fca00078e0002 */
[----:B-1----:R0:W-:Y:S04]  /*03c0*/  @!P0 STG.E.64 desc[UR4][R2.64], RZ ;  /* 0x000000ff02008986 */ /* 0x0021e8000c101b04 */
[----:B------:R0:W-:Y:S01]  /*03d0*/  @!P0 STG.E.64 desc[UR4][R4.64], RZ ;  /* 0x000000ff04008986 */ /* 0x0001e2000c101b04 */
[----:B------:R-:W-:Y:S05]  /*03e0*/  @!P0 EXIT ;  /* 0x000000000000894d */ /* 0x000fea0003800000 */
[----:B------:R-:W1:Y:S01]  /*03f0*/  LDC.64 R28, c[0x0][0x390] ;  /* 0x0000e400ff1c7b82 */ /* 0x000e620000000a00 */
[----:B------:R-:W-:-:S05]  /*0400*/  IMAD R7, R6, R27, -R27 ;  /* 0x0000001b06077224 */ /* 0x000fca00078e0a1b */
[----:B------:R-:W-:Y:S02]  /*0410*/  IADD3 R7, PT, PT, R7, -0x1, R8 ;  /* 0xffffffff07077810 */ /* 0x000fe40007ffe008 */
[----:B0-----:R-:W0:Y:S08]  /*0420*/  LDC.64 R2, c[0x4][0x8] ;  /* 0x01000200ff027b82 */ /* 0x001e300000000a00 */
[----:B------:R-:W2:Y:S01]  /*0430*/  LDC.64 R4, c[0x4][0x10] ;  /* 0x01000400ff047b82 */ /* 0x000ea20000000a00 */
[----:B-1----:R-:W-:-:S05]  /*0440*/  IMAD.WIDE R28, R7, 0x8, R28 ;  /* 0x00000008071c7825 */ /* 0x002fca00078e021c */
[----:B------:R-:W3:Y:S04]  /*0450*/  LDG.E.64 R24, desc[UR4][R28.64] ;  /* 0x000000041c187981 */ /* 0x000ee8000c1e1b00 */
[----:B0-----:R-:W3:Y:S04]  /*0460*/  LDG.E.64 R8, desc[UR4][R2.64] ;  /* 0x0000000402087981 */ /* 0x001ee8000c1e1b00 */
[----:B------:R-:W4:Y:S04]  /*0470*/  LDG.E.64 R18, desc[UR4][R2.64+0x8] ;  /* 0x0000080402127981 */ /* 0x000f28000c1e1b00 */
[----:B--2---:R-:W2:Y:S04]  /*0480*/  LDG.E.64 R6, desc[UR4][R4.64] ;  /* 0x0000000404067981 */ /* 0x004ea8000c1e1b00 */
[----:B------:R-:W4:Y:S04]  /*0490*/  LDG.E.64 R10, desc[UR4][R28.64+0x8] ;  /* 0x000008041c0a7981 */ /* 0x000f28000c1e1b00 */
[----:B------:R-:W5:Y:S04]  /*04a0*/  LDG.E.64 R20, desc[UR4][R4.64+0x8] ;  /* 0x0000080404147981 */ /* 0x000f68000c1e1b00 */
[----:B------:R-:W5:Y:S04]  /*04b0*/  LDG.E.64 R12, desc[UR4][R2.64+0x10] ;  /* 0x00001004020c7981 */ /* 0x000f68000c1e1b00 */
[----:B------:R-:W5:Y:S04]  /*04c0*/  LDG.E.64 R14, desc[UR4][R28.64+0x10] ;  /* 0x000010041c0e7981 */ /* 0x000f68000c1e1b00 */
[----:B------:R-:W5:Y:S04]  /*04d0*/  LDG.E.64 R16, desc[UR4][R4.64+0x10] ;  /* 0x0000100404107981 */ /* 0x000f68000c1e1b00 */
[----:B------:R-:W5:Y:S01]  /*04e0*/  LDG.E.64 R22, desc[UR4][R2.64+0x18] ;  /* 0x0000180402167981 */ /* 0x000f62000c1e1b00 */
[----:B---3--:R-:W-:-:S02]  /*04f0*/  DFMA R8, R24, R8, RZ ;  /* 0x000000081808722b */ /* 0x008fc400000000ff */
[----:B--2---:R-:W-:Y:S01]  /*0500*/  DFMA R24, R24, R6, RZ ;  /* 0x000000061818722b */ /* 0x004fe200000000ff */
[----:B------:R-:W-:-:S05]  /*0510*/  IMAD.WIDE R6, R27, 0x8, R28 ;  /* 0x000000081b067825 */ /* 0x000fca00078e021c */
[C---:B----4-:R-:W-:Y:S01]  /*0520*/  DFMA R18, R10.reuse, R18, R8 ;  /* 0x000000120a12722b */ /* 0x050fe20000000008 */
[----:B------:R-:W2:Y:S01]  /*0530*/  LDG.E.64 R28, desc[UR4][R2.64+0x40] ;  /* 0x00004004021c7981 */ /* 0x000ea2000c1e1b00 */
[----:B-----5:R-:W-:-:S03]  /*0540*/  DFMA R20, R10, R20, R24 ;  /* 0x000000140a14722b */ /* 0x020fc60000000018 */
[----:B------:R-:W3:Y:S04]  /*0550*/  LDG.E.64 R8, desc[UR4][R6.64] ;  /* 0x0000000406087981 */ /* 0x000ee8000c1e1b00 */
[----:B------:R-:W4:Y:S01]  /*0560*/  LDG.E.64 R10, desc[UR4][R4.64+0x18] ;  /* 0x00001804040a7981 */ /* 0x000f22000c1e1b00 */
[----:B------:R-:W-:-:S03]  /*0570*/  DFMA R18, R14, R12, R18 ;  /* 0x0000000c0e12722b */ /* 0x000fc60000000012 */
[----:B------:R-:W5:Y:S01]  /*0580*/  LDG.E.64 R24, desc[UR4][R2.64+0x28] ;  /* 0x0000280402187981 */ /* 0x000f62000c1e1b00 */
[----:B------:R-:W-:-:S03]  /*0590*/  DFMA R12, R14, R16, R20 ;  /* 0x000000100e0c722b */ /* 0x000fc60000000014 */
[----:B------:R-:W2:Y:S04]  /*05a0*/  LDG.E.64 R14, desc[UR4][R2.64+0x20] ;  /* 0x00002004020e7981 */ /* 0x000ea8000c1e1b00 */
[----:B------:R-:W2:Y:S04]  /*05b0*/  LDG.E.64 R16, desc[UR4][R6.64+0x8] ;  /* 0x0000080406107981 */ /* 0x000ea8000c1e1b00 */
[----:B------:R-:W5:Y:S01]  /*05c0*/  LDG.E.64 R20, desc[UR4][R4.64+0x20] ;  /* 0x0000200404147981 */ /* 0x000f62000c1e1b00 */
[----:B---3--:R-:W-:-:S03]  /*05d0*/  DFMA R22, R8, R22, R18 ;  /* 0x000000160816722b */ /* 0x008fc60000000012 */
[----:B------:R-:W3:Y:S01]  /*05e0*/  LDG.E.64 R18, desc[UR4][R6.64+0x10] ;  /* 0x0000100406127981 */ /* 0x000ee2000c1e1b00 */
[----:B----4-:R-:W-:-:S03]  /*05f0*/  DFMA R10, R8, R10, R12 ;  /* 0x0000000a080a722b */ /* 0x010fc6000000000c */
[----:B------:R-:W4:Y:S01]  /*0600*/  LDG.E.64 R8, desc[UR4][R4.64+0x28] ;  /* 0x0000280404087981 */ /* 0x000f22000c1e1b00 */
[----:B------:R-:W-:-:S05]  /*0610*/  IMAD.WIDE R12, R27, 0x8, R6 ;  /* 0x000000081b0c7825 */ /* 0x000fca00078e0206 */
[----:B------:R-:W4:Y:S01]  /*0620*/  LDG.E.64 R6, desc[UR4][R12.64+0x8] ;  /* 0x000008040c067981 */ /* 0x000f22000c1e1b00 */
[----:B--2---:R-:W-:-:S03]  /*0630*/  DFMA R26, R16, R14, R22 ;  /* 0x0000000e101a722b */ /* 0x004fc60000000016 */
[----:B------:R-:W2:Y:S04]  /*0640*/  LDG.E.64 R14, desc[UR4][R4.64+0x30] ;  /* 0x00003004040e7981 */ /* 0x000ea8000c1e1b00 */
[----:B------:R-:W2:Y:S01]  /*0650*/  LDG.E.64 R22, desc[UR4][R12.64] ;  /* 0x000000040c167981 */ /* 0x000ea2000c1e1b00 */
[----:B-----5:R-:W-:-:S03]  /*0660*/  DFMA R20, R16, R20, R10 ;  /* 0x000000141014722b */ /* 0x020fc6000000000a */
[----:B------:R-:W5:Y:S04]  /*0670*/  LDG.E.64 R10, desc[UR4][R2.64+0x30] ;  /* 0x00003004020a7981 */ /* 0x000f68000c1e1b00 */
[----:B------:R-:W5:Y:S01]  /*0680*/  LDG.E.64 R16, desc[UR4][R4.64+0x38] ;  /* 0x0000380404107981 */ /* 0x000f62000c1e1b00 */
[----:B---3--:R-:W-:-:S03]  /*0690*/  DFMA R24, R18, R24, R26 ;  /* 0x000000181218722b */ /* 0x008fc6000000001a */
[----:B------:R0:W3:Y:S01]  /*06a0*/  LDG.E.64 R26, desc[UR4][R4.64+0x40] ;  /* 0x00004004041a7981 */ /* 0x0000e2000c1e1b00 */
[----:B----4-:R-:W-:-:S03]  /*06b0*/  DFMA R18, R18, R8, R20 ;  /* 0x000000081212722b */ /* 0x010fc60000000014 */
[----:B------:R-:W4:Y:S04]  /*06c0*/  LDG.E.64 R8, desc[UR4][R2.64+0x38] ;  /* 0x0000380402087981 */ /* 0x000f28000c1e1b00 */
[----:B------:R-:W3:Y:S01]  /*06d0*/  LDG.E.64 R20, desc[UR4][R12.64+0x10] ;  /* 0x000010040c147981 */ /* 0x000ee2000c1e1b00 */
[C---:B--2---:R-:W-:Y:S02]  /*06e0*/  DFMA R14, R22.reuse, R14, R18 ;  /* 0x0000000e160e722b */ /* 0x044fe40000000012 */
[----:B-----5:R-:W-:-:S06]  /*06f0*/  DFMA R10, R22, R10, R24 ;  /* 0x0000000a160a722b */ /* 0x020fcc0000000018 */
[C---:B------:R-:W-:Y:S01]  /*0700*/  DFMA R14, R6.reuse, R16, R14 ;  /* 0x00000010060e722b */ /* 0x040fe2000000000e */
[----:B0-----:R-:W-:Y:S01]  /*0710*/  MOV R4, 0x0 ;  /* 0x0000000000047802 */ /* 0x001fe20000000f00 */
[----:B------:R-:W-:Y:S01]  /*0720*/  IMAD.MOV.U32 R5, RZ, RZ, 0x3fd80000 ;  /* 0x3fd80000ff057424 */ /* 0x000fe200078e00ff */
[----:B------:R-:W-:Y:S01]  /*0730*/  BSSY.RECONVERGENT B0, `(.L_x_7) ;  /* 0x0000016000007945 */ /* 0x000fe20003800200 */
[----:B----4-:R-:W-:-:S04]  /*0740*/  DFMA R8, R6, R8, R10 ;  /* 0x000000080608722b */ /* 0x010fc8000000000a */
[----:B---3--:R-:W-:-:S04]  /*0750*/  DFMA R26, R20, R26, R14 ;  /* 0x0000001a141a722b */ /* 0x008fc8000000000e */
[----:B------:R-:W-:-:S04]  /*0760*/  DFMA R28, R20, R28, R8 ;  /* 0x0000001c141c722b */ /* 0x000fc80000000008 */
[----:B------:R-:W-:-:S08]  /*0770*/  DMUL R6, R26, R26 ;  /* 0x0000001a1a067228 */ /* 0x000fd00000000000 */
[----:B------:R-:W-:-:S06]  /*0780*/  DFMA R6, R28, R28, R6 ;  /* 0x0000001c1c06722b */ /* 0x000fcc0000000006 */
[----:B------:R-:W0:Y:S04]  /*0790*/  MUFU.RSQ64H R9, R7 ;  /* 0x0000000700097308 */ /* 0x000e280000001c00 */
[----:B------:R-:W-:-:S06]  /*07a0*/  VIADD R8, R7, 0xfcb00000 ;  /* 0xfcb0000007087836 */ /* 0x000fcc0000000000 */
[----:B0-----:R-:W-:-:S08]  /*07b0*/  DMUL R2, R8, R8 ;  /* 0x0000000808027228 */ /* 0x001fd00000000000 */
[----:B------:R-:W-:-:S08]  /*07c0*/  DFMA R2, R6, -R2, 1 ;  /* 0x3ff000000602742b */ /* 0x000fd00000000802 */
[----:B------:R-:W-:Y:S02]  /*07d0*/  DFMA R4, R2, R4, 0.5 ;  /* 0x3fe000000204742b */ /* 0x000fe40000000004 */
[----:B------:R-:W-:-:S08]  /*07e0*/  DMUL R2, R8, R2 ;  /* 0x0000000208027228 */ /* 0x000fd00000000000 */
[----:B------:R-:W-:Y:S01]  /*07f0*/  DFMA R10, R4, R2, R8 ;  /* 0x00000002040a722b */ /* 0x000fe20000000008 */
[----:B------:R-:W-:-:S07]  /*0800*/  ISETP.GE.U32.AND P0, PT, R8, 0x7ca00000, PT ;  /* 0x7ca000000800780c */ /* 0x000fce0003f06070 */
[----:B------:R-:W-:Y:S02]  /*0810*/  DMUL R12, R6, R10 ;  /* 0x0000000a060c7228 */ /* 0x000fe40000000000 */
[----:B------:R-:W-:Y:S02]  /*0820*/  VIADD R17, R11, 0xfff00000 ;  /* 0xfff000000b117836 */ /* 0x000fe40000000000 */
[----:B------:R-:W-:-:S04]  /*0830*/  IMAD.MOV.U32 R16, RZ, RZ, R10 ;  /* 0x000000ffff107224 */ /* 0x000fc800078e000a */
[----:B------:R-:W-:-:S08]  /*0840*/  DFMA R14, R12, -R12, R6 ;  /* 0x8000000c0c0e722b */ /* 0x000fd00000000006 */
[----:B------:R-:W-:Y:S01]  /*0850*/  DFMA R4, R14, R16, R12 ;  /* 0x000000100e04722b */ /* 0x000fe2000000000c */
[----:B------:R-:W-:Y:S10]  /*0860*/  @!P0 BRA `(.L_x_8) ;  /* 0x0000000000088947 */ /* 0x000ff40003800000 */
[----:B------:R-:W-:-:S07]  /*0870*/  MOV R2, 0x890 ;  /* 0x0000089000027802 */ /* 0x000fce0000000f00 */
[----:B------:R-:W-:Y:S05]  /*0880*/  CALL.REL.NOINC `($__internal_1_$__cuda_sm20_dsqrt_rn_f64_mediumpath_v1) ;  /* 0x0000000c00907944 */ /* 0x000fea0003c00000 */
.L_x_8:
[----:B------:R-:W-:Y:S05]  /*0890*/  BSYNC.RECONVERGENT B0 ;  /* 0x0000000000007941 */ /* 0x000fea0003800200 */
.L_x_7:
[----:B------:R-:W0:Y:S01]  /*08a0*/  MUFU.RCP64H R3, R27 ;  /* 0x0000001b00037308 */ /* 0x000e220000001800 */
[----:B------:R-:W-:Y:S01]  /*08b0*/  IMAD.MOV.U32 R2, RZ, RZ, 0x1 ;  /* 0x00000001ff027424 */ /* 0x000fe200078e00ff */
[----:B------:R-:W1:Y:S01]  /*08c0*/  LDC.64 R10, c[0x0][0x380] ;  /* 0x0000e000ff0a7b82 */ /* 0x000e620000000a00 */
[----:B------:R-:W-:Y:S01]  /*08d0*/  FSETP.GEU.AND P1, PT, |R29|, 6.5827683646048100446e-37, PT ;  /* 0x036000001d00780b */ /* 0x000fe20003f2e200 */
[----:B------:R-:W-:Y:S03]  /*08e0*/  BSSY.RECONVERGENT B0, `(.L_x_9) ;  /* 0x0000014000007945 */ /* 0x000fe60003800200 */
[----:B0-----:R-:W-:-:S08]  /*08f0*/  DFMA R6, -R26, R2, 1 ;  /* 0x3ff000001a06742b */ /* 0x001fd00000000102 */
[----:B------:R-:W-:Y:S01]  /*0900*/  DFMA R6, R6, R6, R6 ;  /* 0x000000060606722b */ /* 0x000fe20000000006 */
[----:B-1----:R-:W-:-:S05]  /*0910*/  IMAD.WIDE.U32 R10, R0, 0x8, R10 ;  /* 0x00000008000a7825 */ /* 0x002fca00078e000a */
[----:B------:R0:W-:Y:S02]  /*0920*/  STG.E.64 desc[UR4][R10.64], R4 ;  /* 0x000000040a007986 */ /* 0x0001e4000c101b04 */
[----:B------:R-:W-:-:S08]  /*0930*/  DFMA R6, R2, R6, R2 ;  /* 0x000000060206722b */ /* 0x000fd00000000002 */
[----:B------:R-:W-:-:S08]  /*0940*/  DFMA R2, -R26, R6, 1 ;  /* 0x3ff000001a02742b */ /* 0x000fd00000000106 */
[----:B------:R-:W-:-:S08]  /*0950*/  DFMA R2, R6, R2, R6 ;  /* 0x000000020602722b */ /* 0x000fd00000000006 */
[----:B------:R-:W-:-:S08]  /*0960*/  DMUL R6, R28, R2 ;  /* 0x000000021c067228 */ /* 0x000fd00000000000 */
[----:B------:R-:W-:-:S08]  /*0970*/  DFMA R8, -R26, R6, R28 ;  /* 0x000000061a08722b */ /* 0x000fd0000000011c */
[----:B------:R-:W-:-:S10]  /*0980*/  DFMA R2, R2, R8, R6 ;  /* 0x000000080202722b */ /* 0x000fd40000000006 */
[----:B------:R-:W-:-:S05]  /*0990*/  FFMA R6, RZ, R27, R3 ;  /* 0x0000001bff067223 */ /* 0x000fca0000000003 */
[----:B------:R-:W-:-:S13]  /*09a0*/  FSETP.GT.AND P0, PT, |R6|, 1.469367938527859385e-39, PT ;  /* 0x001000000600780b */ /* 0x000fda0003f04200 */
[----:B0-----:R-:W-:Y:S05]  /*09b0*/  @P0 BRA P1, `(.L_x_10) ;  /* 0x0000000000180947 */ /* 0x001fea0000800000 */
[----:B------:R-:W-:Y:S01]  /*09c0*/  IMAD.MOV.U32 R6, RZ, RZ, R28 ;  /* 0x000000ffff067224 */ /* 0x000fe200078e001c */
[----:B------:R-:W-:Y:S01]  /*09d0*/  MOV R7, R29 ;  /* 0x0000001d00077202 */ /* 0x000fe20000000f00 */
[----:B------:R-:W-:Y:S01]  /*09e0*/  IMAD.MOV.U32 R4, RZ, RZ, R26 ;  /* 0x000000ffff047224 */ /* 0x000fe200078e001a */
[----:B------:R-:W-:Y:S01]  /*09f0*/  MOV R10, 0xa20 ;  /* 0x00000a20000a7802 */ /* 0x000fe20000000f00 */
[----:B------:R-:W-:-:S07]  /*0a00*/  IMAD.MOV.U32 R5, RZ, RZ, R27 ;  /* 0x000000ffff057224 */ /* 0x000fce00078e001b */
[----:B------:R-:W-:Y:S05]  /*0a10*/  CALL.REL.NOINC `($__internal_0_$__cuda_sm20_div_rn_f64_full) ;  /* 0x0000000400b87944 */ /* 0x000fea0003c00000 */
.L_x_10:
[----:B------:R-:W-:Y:S05]  /*0a20*/  BSYNC.RECONVERGENT B0 ;  /* 0x0000000000007941 */ /* 0x000fea0003800200 */
.L_x_9:
[----:B------:R-:W-:Y:S01]  /*0a30*/  DSETP.GT.AND P0, PT, |R2|, 1, PT ;  /* 0x3ff000000200742a */ /* 0x000fe20003f04200 */
[----:B------:R-:W-:Y:S01]  /*0a40*/  BSSY.RECONVERGENT B0, `(.L_x_11) ;  /* 0x000000d000007945 */ /* 0x000fe20003800200 */
[----:B------:R-:W-:-:S10]  /*0a50*/  DADD R4, -RZ, |R2| ;  /* 0x00000000ff047229 */ /* 0x000fd40000000502 */
[----:B------:R-:W-:Y:S02]  /*0a60*/  IMAD.MOV.U32 R6, RZ, RZ, R4 ;  /* 0x000000ffff067224 */ /* 0x000fe400078e0004 */
[----:B------:R-:W-:Y:S01]  /*0a70*/  IMAD.MOV.U32 R7, RZ, RZ, R5 ;  /* 0x000000ffff077224 */ /* 0x000fe200078e0005 */
[----:B------:R-:W-:Y:S06]  /*0a80*/  @!P0 BRA `(.L_x_12) ;  /* 0x0000000000208947 */ /* 0x000fec0003800000 */
[----:B------:R-:W0:Y:S01]  /*0a90*/  MUFU.RCP64H R5, R5 ;  /* 0x0000000500057308 */ /* 0x000e220000001800 */
[----:B------:R-:W-:Y:S01]  /*0aa0*/  IMAD.MOV.U32 R4, RZ, RZ, RZ ;  /* 0x000000ffff047224 */ /* 0x000fe200078e00ff */
[----:B------:R-:W-:-:S05]  /*0ab0*/  DSETP.NEU.AND P1, PT, |R2|, +INF , PT ;  /* 0x7ff000000200742a */ /* 0x000fca0003f2d200 */
[----:B0-----:R-:W-:-:S08]  /*0ac0*/  DFMA R6, R4, -|R2|, 1 ;  /* 0x3ff000000406742b */ /* 0x001fd00000000c02 */
[----:B------:R-:W-:-:S08]  /*0ad0*/  DFMA R6, R6, R6, R6 ;  /* 0x000000060606722b */ /* 0x000fd00000000006 */
[----:B------:R-:W-:-:S10]  /*0ae0*/  DFMA R6, R4, R6, R4 ;  /* 0x000000060406722b */ /* 0x000fd40000000004 */
[----:B------:R-:W-:Y:S02]  /*0af0*/  FSEL R6, R6, RZ, P1 ;  /* 0x000000ff06067208 */ /* 0x000fe40000800000 */
[----:B------:R-:W-:-:S07]  /*0b00*/  FSEL R7, R7, RZ, P1 ;  /* 0x000000ff07077208 */ /* 0x000fce0000800000 */
.L_x_12:
[----:B------:R-:W-:Y:S05]  /*0b10*/  BSYNC.RECONVERGENT B0 ;  /* 0x0000000000007941 */ /* 0x000fea0003800200 */
.L_x_11:
[----:B------:R-:W-:Y:S01]  /*0b20*/  DMUL R4, R6, R6 ;  /* 0x0000000606047228 */ /* 0x000fe20000000000 */
[----:B------:R-:W-:Y:S01]  /*0b30*/  MOV R8, 0xdbb65b49 ;  /* 0xdbb65b4900087802 */ /* 0x000fe20000000f00 */
[----:B------:R-:W-:Y:S01]  /*0b40*/  IMAD.MOV.U32 R9, RZ, RZ, 0x3f2d3b63 ;  /* 0x3f2d3b63ff097424 */ /* 0x000fe200078e00ff */
[----:B------:R-:W-:Y:S01]  /*0b50*/  UMOV UR6, 0x2a25ff7e ;  /* 0x2a25ff7e00067882 */ /* 0x000fe20000000000 */
[----:B------:R-:W-:Y:S01]  /*0b60*/  UMOV UR7, 0x3ef53e1d ;  /* 0x3ef53e1d00077882 */ /* 0x000fe20000000000 */
[----:B------:R-:W0:Y:S01]  /*0b70*/  MUFU.RCP64H R13, 3.1415920257568359375 ;  /* 0x400921fb000d7908 */ /* 0x000e220000001800 */
[----:B------:R-:W-:Y:S01]  /*0b80*/  IMAD.MOV.U32 R12, RZ, RZ, 0x1 ;  /* 0x00000001ff0c7424 */ /* 0x000fe200078e00ff */
[----:B------:R-:W-:Y:S01]  /*0b90*/  BSSY.RECONVERGENT B0, `(.L_x_13) ;  /* 0x0000052000007945 */ /* 0x000fe20003800200 */
[----:B------:R-:W-:Y:S01]  /*0ba0*/  DFMA R8, R4, -UR6, R8 ;  /* 0x8000000604087c2b */ /* 0x000fe20008000008 */
[----:B------:R-:W-:Y:S01]  /*0bb0*/  UMOV UR6, 0x8dde082e ;  /* 0x8dde082e00067882 */ /* 0x000fe20000000000 */
[----:B------:R-:W-:-:S06]  /*0bc0*/  UMOV UR7, 0x3f531278 ;  /* 0x3f53127800077882 */ /* 0x000fcc0000000000 */
[----:B------:R-:W-:Y:S01]  /*0bd0*/  DFMA R8, R4, R8, -UR6 ;  /* 0x8000000604087e2b */ /* 0x000fe20008000008 */
[----:B------:R-:W-:Y:S01]  /*0be0*/  UMOV UR6, 0xc8249315 ;  /* 0xc824931500067882 */ /* 0x000fe20000000000 */
[----:B------:R-:W-:-:S06]  /*0bf0*/  UMOV UR7, 0x3f6f9690 ;  /* 0x3f6f969000077882 */ /* 0x000fcc0000000000 */
[----:B------:R-:W-:Y:S01]  /*0c00*/  DFMA R8, R4, R8, UR6 ;  /* 0x0000000604087e2b */ /* 0x000fe20008000008 */
        /* <DEDUP_REMOVED lines=46> */
[----:B------:R-:W-:Y:S01]  /*0ef0*/  IMAD.MOV.U32 R8, RZ, RZ, 0x4d12d84a ;  /* 0x4d12d84aff087424 */ /* 0x000fe200078e00ff */
[----:B------:R-:W-:Y:S01]  /*0f00*/  UMOV UR7, 0x3ff921fb ;  /* 0x3ff921fb00077882 */ /* 0x000fe20000000000 */
[----:B------:R-:W-:-:S04]  /*0f10*/  IMAD.MOV.U32 R9, RZ, RZ, 0x400921fb ;  /* 0x400921fbff097424 */ /* 0x000fc800078e00ff */
[----:B------:R-:W-:Y:S02]  /*0f20*/  DMUL R10, R4, R10 ;  /* 0x0000000a040a7228 */ /* 0x000fe40000000000 */
[----:B0-----:R-:W-:-:S06]  /*0f30*/  DFMA R4, R12, -R8, 1 ;  /* 0x3ff000000c04742b */ /* 0x001fcc0000000808 */
[----:B------:R-:W-:Y:S02]  /*0f40*/  DFMA R10, R10, R6, R6 ;  /* 0x000000060a0a722b */ /* 0x000fe40000000006 */
[----:B------:R-:W-:-:S06]  /*0f50*/  DFMA R6, R4, R4, R4 ;  /* 0x000000040406722b */ /* 0x000fcc0000000004 */
[----:B------:R-:W-:Y:S02]  /*0f60*/  DADD R4, -R10, UR6 ;  /* 0x000000060a047e29 */ /* 0x000fe40008000100 */
[----:B------:R-:W-:-:S08]  /*0f70*/  DFMA R6, R12, R6, R12 ;  /* 0x000000060c06722b */ /* 0x000fd0000000000c */
[----:B------:R-:W-:Y:S01]  /*0f80*/  FSEL R2, R5, R11, P0 ;  /* 0x0000000b05027208 */ /* 0x000fe20000000000 */
[----:B------:R-:W-:Y:S01]  /*0f90*/  DFMA R12, R6, -R8, 1 ;  /* 0x3ff00000060c742b */ /* 0x000fe20000000808 */
[----:B------:R-:W-:Y:S02]  /*0fa0*/  FSEL R4, R4, R10, P0 ;  /* 0x0000000a04047208 */ /* 0x000fe40000000000 */
[----:B------:R-:W-:-:S05]  /*0fb0*/  LOP3.LUT R5, R2, 0x80000000, R3, 0xb8, !PT ;  /* 0x8000000002057812 */ /* 0x000fca00078eb803 */
[----:B------:R-:W-:Y:S02]  /*0fc0*/  DFMA R12, R6, R12, R6 ;  /* 0x0000000c060c722b */ /* 0x000fe40000000006 */
[----:B------:R-:W-:-:S08]  /*0fd0*/  DMUL R4, R4, 180 ;  /* 0x4066800004047828 */ /* 0x000fd00000000000 */
[----:B------:R-:W-:Y:S02]  /*0fe0*/  DMUL R2, R4, R12 ;  /* 0x0000000c04027228 */ /* 0x000fe40000000000 */
[----:B------:R-:W-:-:S06]  /*0ff0*/  FSETP.GEU.AND P1, PT, |R5|, 6.5827683646048100446e-37, PT ;  /* 0x036000000500780b */ /* 0x000fcc0003f2e200 */
[----:B------:R-:W-:-:S08]  /*1000*/  DFMA R8, R2, -R8, R4 ;  /* 0x800000080208722b */ /* 0x000fd00000000004 */
[----:B------:R-:W-:-:S10]  /*1010*/  DFMA R2, R12, R8, R2 ;  /* 0x000000080c02722b */ /* 0x000fd40000000002 */
[----:B------:R-:W-:-:S05]  /*1020*/  FFMA R6, RZ, 2.1426990032196044922, R3 ;  /* 0x400921fbff067823 */ /* 0x000fca0000000003 */
[----:B------:R-:W-:-:S13]  /*1030*/  FSETP.GT.AND P0, PT, |R6|, 1.469367938527859385e-39, PT ;  /* 0x001000000600780b */ /* 0x000fda0003f04200 */
[----:B------:R-:W-:Y:S05]  /*1040*/  @P0 BRA P1, `(.L_x_14) ;  /* 0x0000000000180947 */ /* 0x000fea0000800000 */
[----:B------:R-:W-:Y:S01]  /*1050*/  IMAD.MOV.U32 R6, RZ, RZ, R4 ;  /* 0x000000ffff067224 */ /* 0x000fe200078e0004 */
[----:B------:R-:W-:Y:S01]  /*1060*/  MOV R7, R5 ;  /* 0x0000000500077202 */ /* 0x000fe20000000f00 */
[----:B------:R-:W-:Y:S01]  /*1070*/  IMAD.MOV.U32 R4, RZ, RZ, 0x4d12d84a ;  /* 0x4d12d84aff047424 */ /* 0x000fe200078e00ff */
[----:B------:R-:W-:Y:S01]  /*1080*/  MOV R10, 0x10b0 ;  /* 0x000010b0000a7802 */ /* 0x000fe20000000f00 */
[----:B------:R-:W-:-:S07]  /*1090*/  IMAD.MOV.U32 R5, RZ, RZ, 0x400921fb ;  /* 0x400921fbff057424 */ /* 0x000fce00078e00ff */
[----:B------:R-:W-:Y:S05]  /*10a0*/  CALL.REL.NOINC `($__internal_0_$__cuda_sm20_div_rn_f64_full) ;  /* 0x0000000000147944 */ /* 0x000fea0003c00000 */
.L_x_14:
[----:B------:R-:W-:Y:S05]  /*10b0*/  BSYNC.RECONVERGENT B0 ;  /* 0x0000000000007941 */ /* 0x000fea0003800200 */
.L_x_13:
[----:B------:R-:W0:Y:S02]  /*10c0*/  LDC.64 R4, c[0x0][0x388] ;  /* 0x0000e200ff047b82 */ /* 0x000e240000000a00 */
[----:B0-----:R-:W-:-:S05]  /*10d0*/  IMAD.WIDE.U32 R4, R0, 0x8, R4 ;  /* 0x0000000800047825 */ /* 0x001fca00078e0004 */
[----:B------:R-:W-:Y:S01]  /*10e0*/  STG.E.64 desc[UR4][R4.64], R2 ;  /* 0x0000000204007986 */ /* 0x000fe2000c101b04 */
[----:B------:R-:W-:Y:S05]  /*10f0*/  EXIT ;  /* 0x000000000000794d */ /* 0x000fea0003800000 */
        .weak           $__internal_0_$__cuda_sm20_div_rn_f64_full
        .type           $__internal_0_$__cuda_sm20_div_rn_f64_full,@function
        .size           $__internal_0_$__cuda_sm20_div_rn_f64_full,($__internal_1_$__cuda_sm20_dsqrt_rn_f64_mediumpath_v1 - $__internal_0_$__cuda_sm20_div_rn_f64_full)
$__internal_0_$__cuda_sm20_div_rn_f64_full:
[C---:B------:R-:W-:Y:S01]  /*1100*/  FSETP.GEU.AND P0, PT, |R5|.reuse, 1.469367938527859385e-39, PT ;  /* 0x001000000500780b */ /* 0x040fe20003f0e200 */
[----:B------:R-:W-:Y:S01]  /*1110*/  IMAD.MOV.U32 R16, RZ, RZ, 0x1 ;  /* 0x00000001ff107424 */ /* 0x000fe200078e00ff */
[----:B------:R-:W-:Y:S01]  /*1120*/  LOP3.LUT R2, R5, 0x800fffff, RZ, 0xc0, !PT ;  /* 0x800fffff05027812 */ /* 0x000fe200078ec0ff */
[----:B------:R-:W-:Y:S01]  /*1130*/  BSSY.RECONVERGENT B1, `(.L_x_15) ;  /* 0x0000055000017945 */ /* 0x000fe20003800200 */
[C---:B------:R-:W-:Y:S02]  /*1140*/  FSETP.GEU.AND P2, PT, |R7|.reuse, 1.469367938527859385e-39, PT ;  /* 0x001000000700780b */ /* 0x040fe40003f4e200 */
[----:B------:R-:W-:Y:S01]  /*1150*/  LOP3.LUT R3, R2, 0x3ff00000, RZ, 0xfc, !PT ;  /* 0x3ff0000002037812 */ /* 0x000fe200078efcff */
[----:B------:R-:W-:Y:S01]  /*1160*/  IMAD.MOV.U32 R2, RZ, RZ, R4 ;  /* 0x000000ffff027224 */ /* 0x000fe200078e0004 */
[----:B------:R-:W-:Y:S02]  /*1170*/  LOP3.LUT R11, R7, 0x7ff00000, RZ, 0xc0, !PT ;  /* 0x7ff00000070b7812 */ /* 0x000fe400078ec0ff */
[----:B------:R-:W-:-:S03]  /*1180*/  LOP3.LUT R14, R5, 0x7ff00000, RZ, 0xc0, !PT ;  /* 0x7ff00000050e7812 */ /* 0x000fc600078ec0ff */
[----:B------:R-:W-:Y:S01]  /*1190*/  @!P0 DMUL R2, R4, 8.98846567431157953865e+307 ;  /* 0x7fe0000004028828 */ /* 0x000fe20000000000 */
[----:B------:R-:W-:-:S03]  /*11a0*/  ISETP.GE.U32.AND P1, PT, R11, R14, PT ;  /* 0x0000000e0b00720c */ /* 0x000fc60003f26070 */
[----:B------:R-:W-:Y:S01]  /*11b0*/  @!P2 LOP3.LUT R12, R5, 0x7ff00000, RZ, 0xc0, !PT ;  /* 0x7ff00000050ca812 */ /* 0x000fe200078ec0ff */
[----:B------:R-:W-:Y:S01]  /*11c0*/  @!P2 IMAD.MOV.U32 R18, RZ, RZ, RZ ;  /* 0x000000ffff12a224 */ /* 0x000fe200078e00ff */
[----:B------:R-:W0:Y:S02]  /*11d0*/  MUFU.RCP64H R17, R3 ;  /* 0x0000000300117308 */ /* 0x000e240000001800 */
[----:B------:R-:W-:Y:S01]  /*11e0*/  @!P2 ISETP.GE.U32.AND P3, PT, R11, R12, PT ;  /* 0x0000000c0b00a20c */ /* 0x000fe20003f66070 */
[----:B------:R-:W-:-:S05]  /*11f0*/  IMAD.MOV.U32 R12, RZ, RZ, 0x1ca00000 ;  /* 0x1ca00000ff0c7424 */ /* 0x000fca00078e00ff */
[----:B------:R-:W-:-:S04]  /*1200*/  @!P2 SEL R13, R12, 0x63400000, !P3 ;  /* 0x634000000c0da807 */ /* 0x000fc80005800000 */
[----:B------:R-:W-:-:S04]  /*1210*/  @!P2 LOP3.LUT R13, R13, 0x80000000, R7, 0xf8, !PT ;  /* 0x800000000d0da812 */ /* 0x000fc800078ef807 */
[----:B------:R-:W-:Y:S01]  /*1220*/  @!P2 LOP3.LUT R19, R13, 0x100000, RZ, 0xfc, !PT ;  /* 0x001000000d13a812 */ /* 0x000fe200078efcff */
[----:B0-----:R-:W-:-:S08]  /*1230*/  DFMA R8, R16, -R2, 1 ;  /* 0x3ff000001008742b */ /* 0x001fd00000000802 */
[----:B------:R-:W-:-:S08]  /*1240*/  DFMA R8, R8, R8, R8 ;  /* 0x000000080808722b */ /* 0x000fd00000000008 */
[----:B------:R-:W-:Y:S01]  /*1250*/  DFMA R16, R16, R8, R16 ;  /* 0x000000081010722b */ /* 0x000fe20000000010 */
[----:B------:R-:W-:Y:S02]  /*1260*/  SEL R9, R12, 0x63400000, !P1 ;  /* 0x634000000c097807 */ /* 0x000fe40004800000 */
[----:B------:R-:W-:Y:S02]  /*1270*/  MOV R8, R6 ;  /* 0x0000000600087202 */ /* 0x000fe40000000f00 */
[----:B------:R-:W-:-:S03]  /*1280*/  LOP3.LUT R9, R9, 0x800fffff, R7, 0xf8, !PT ;  /* 0x800fffff09097812 */ /* 0x000fc600078ef807 */
[----:B------:R-:W-:-:S03]  /*1290*/  DFMA R20, R16, -R2, 1 ;  /* 0x3ff000001014742b */ /* 0x000fc60000000802 */
[----:B------:R-:W-:-:S05]  /*12a0*/  @!P2 DFMA R8, R8, 2, -R18 ;  /* 0x400000000808a82b */ /* 0x000fca0000000812 */
[----:B------:R-:W-:Y:S01]  /*12b0*/  DFMA R16, R16, R20, R16 ;  /* 0x000000141010722b */ /* 0x000fe20000000010 */
[----:B------:R-:W-:Y:S02]  /*12c0*/  IMAD.MOV.U32 R21, RZ, RZ, R11 ;  /* 0x000000ffff157224 */ /* 0x000fe400078e000b */
[----:B------:R-:W-:Y:S01]  /*12d0*/  IMAD.MOV.U32 R20, RZ, RZ, R14 ;  /* 0x000000ffff147224 */ /* 0x000fe200078e000e */
[----:B------:R-:W-:Y:S02]  /*12e0*/  @!P0 LOP3.LUT R20, R3, 0x7ff00000, RZ, 0xc0, !PT ;  /* 0x7ff0000003148812 */ /* 0x000fe400078ec0ff */
[----:B------:R-:W-:Y:S02]  /*12f0*/  @!P2 LOP3.LUT R21, R9, 0x7ff00000, RZ, 0xc0, !PT ;  /* 0x7ff000000915a812 */ /* 0x000fe400078ec0ff */
[----:B------:R-:W-:Y:S01]  /*1300*/  DMUL R18, R16, R8 ;  /* 0x0000000810127228 */ /* 0x000fe20000000000 */
[----:B------:R-:W-:Y:S02]  /*1310*/  VIADD R22, R20, 0xffffffff ;  /* 0xffffffff14167836 */ /* 0x000fe40000000000 */
[----:B------:R-:W-:-:S05]  /*1320*/  VIADD R13, R21, 0xffffffff ;  /* 0xffffffff150d7836 */ /* 0x000fca0000000000 */
[----:B------:R-:W-:Y:S01]  /*1330*/  DFMA R14, R18, -R2, R8 ;  /* 0x80000002120e722b */ /* 0x000fe20000000008 */
[----:B------:R-:W-:-:S04]  /*1340*/  ISETP.GT.U32.AND P0, PT, R13, 0x7feffffe, PT ;  /* 0x7feffffe0d00780c */ /* 0x000fc80003f04070 */
[----:B------:R-:W-:-:S03]  /*1350*/  ISETP.GT.U32.OR P0, PT, R22, 0x7feffffe, P0 ;  /* 0x7feffffe1600780c */ /* 0x000fc60000704470 */
[----:B------:R-:W-:-:S10]  /*1360*/  DFMA R14, R16, R14, R18 ;  /* 0x0000000e100e722b */ /* 0x000fd40000000012 */
[----:B------:R-:W-:Y:S05]  /*1370*/  @P0 BRA `(.L_x_16) ;  /* 0x00000000006c0947 */ /* 0x000fea0003800000 */
[----:B------:R-:W-:-:S04]  /*1380*/  LOP3.LUT R16, R5, 0x7ff00000, RZ, 0xc0, !PT ;  /* 0x7ff0000005107812 */ /* 0x000fc800078ec0ff */
[CC--:B------:R-:W-:Y:S02]  /*1390*/  VIADDMNMX R6, R11.reuse, -R16.reuse, 0xb9600000, !PT ;  /* 0xb96000000b067446 */ /* 0x0c0fe40007800910 */
[----:B------:R-:W-:Y:S02]  /*13a0*/  ISETP.GE.U32.AND P0, PT, R11, R16, PT ;  /* 0x000000100b00720c */ /* 0x000fe40003f06070 */
[----:B------:R-:W-:Y:S02]  /*13b0*/  VIMNMX R6, PT, PT, R6, 0x46a00000, PT ;  /* 0x46a0000006067848 */ /* 0x000fe40003fe0100 */
[----:B------:R-:W-:-:S04]  /*13c0*/  SEL R11, R12, 0x63400000, !P0 ;  /* 0x634000000c0b7807 */ /* 0x000fc80004000000 */
[----:B------:R-:W-:Y:S01]  /*13d0*/  IADD3 R11, PT, PT, -R11, R6, RZ ;  /* 0x000000060b0b7210 */ /* 0x000fe20007ffe1ff */
[----:B------:R-:W-:-:S04]  /*13e0*/  IMAD.MOV.U32 R6, RZ, RZ, RZ ;  /* 0x000000ffff067224 */ /* 0x000fc800078e00ff */
[----:B------:R-:W-:-:S06]  /*13f0*/  VIADD R7, R11, 0x7fe00000 ;  /* 0x7fe000000b077836 */ /* 0x000fcc0000000000 */
[----:B------:R-:W-:-:S10]  /*1400*/  DMUL R12, R14, R6 ;  /* 0x000000060e0c7228 */ /* 0x000fd40000000000 */
[----:B------:R-:W-:-:S13]  /*1410*/  FSETP.GTU.AND P0, PT, |R13|, 1.469367938527859385e-39, PT ;  /* 0x001000000d00780b */ /* 0x000fda0003f0c200 */
[----:B------:R-:W-:Y:S05]  /*1420*/  @P0 BRA `(.L_x_17) ;  /* 0x0000000000940947 */ /* 0x000fea0003800000 */
[----:B------:R-:W-:Y:S01]  /*1430*/  DFMA R2, R14, -R2, R8 ;  /* 0x800000020e02722b */ /* 0x000fe20000000008 */
[----:B------:R-:W-:-:S09]  /*1440*/  IMAD.MOV.U32 R6, RZ, RZ, RZ ;  /* 0x000000ffff067224 */ /* 0x000fd200078e00ff */
[C---:B------:R-:W-:Y:S02]  /*1450*/  FSETP.NEU.AND P0, PT, R3.reuse, RZ, PT ;  /* 0x000000ff0300720b */ /* 0x040fe40003f0d000 */
[----:B------:R-:W-:-:S04]  /*1460*/  LOP3.LUT R5, R3, 0x80000000, R5, 0x48, !PT ;  /* 0x8000000003057812 */ /* 0x000fc800078e4805 */
[----:B------:R-:W-:-:S07]  /*1470*/  LOP3.LUT R7, R5, R7, RZ, 0xfc, !PT ;  /* 0x0000000705077212 */ /* 0x000fce00078efcff */
[----:B------:R-:W-:Y:S05]  /*1480*/  @!P0 BRA `(.L_x_17) ;  /* 0x00000000007c8947 */ /* 0x000fea0003800000 */
[----:B------:R-:W-:Y:S01]  /*1490*/  IMAD.MOV R3, RZ, RZ, -R11 ;  /* 0x000000ffff037224 */ /* 0x000fe200078e0a0b */
[----:B------:R-:W-:Y:S01]  /*14a0*/  DMUL.RP R6, R14, R6 ;  /* 0x000000060e067228 */ /* 0x000fe20000008000 */
[----:B------:R-:W-:-:S06]  /*14b0*/  IMAD.MOV.U32 R2, RZ, RZ, RZ ;  /* 0x000000ffff027224 */ /* 0x000fcc00078e00ff */
[----:B------:R-:W-:-:S03]  /*14c0*/  DFMA R2, R12, -R2, R14 ;  /* 0x800000020c02722b */ /* 0x000fc6000000000e */
[----:B------:R-:W-:-:S03]  /*14d0*/  LOP3.LUT R5, R7, R5, RZ, 0x3c, !PT ;  /* 0x0000000507057212 */ /* 0x000fc600078e3cff */
[----:B------:R-:W-:-:S04]  /*14e0*/  IADD3 R2, PT, PT, -R11, -0x43300000, RZ ;  /* 0xbcd000000b027810 */ /* 0x000fc80007ffe1ff */
[----:B------:R-:W-:-:S04]  /*14f0*/  FSETP.NEU.AND P0, PT, |R3|, R2, PT ;  /* 0x000000020300720b */ /* 0x000fc80003f0d200 */
[----:B------:R-:W-:Y:S02]  /*1500*/  FSEL R12, R6, R12, !P0 ;  /* 0x0000000c060c7208 */ /* 0x000fe40004000000 */
[----:B------:R-:W-:Y:S01]  /*1510*/  FSEL R13, R5, R13, !P0 ;  /* 0x0000000d050d7208 */ /* 0x000fe20004000000 */
[----:B------:R-:W-:Y:S06]  /*1520*/  BRA `(.L_x_17) ;  /* 0x0000000000547947 */ /* 0x000fec0003800000 */
.L_x_16:
[----:B------:R-:W-:-:S14]  /*1530*/  DSETP.NAN.AND P0, PT, R6, R6, PT ;  /* 0x000000060600722a */ /* 0x000fdc0003f08000 */
[----:B------:R-:W-:Y:S05]  /*1540*/  @P0 BRA `(.L_x_18) ;  /* 0x0000000000440947 */ /* 0x000fea0003800000 */
[----:B------:R-:W-:-:S14]  /*1550*/  DSETP.NAN.AND P0, PT, R4, R4, PT ;  /* 0x000000040400722a */ /* 0x000fdc0003f08000 */
[----:B------:R-:W-:Y:S05]  /*1560*/  @P0 BRA `(.L_x_19) ;  /* 0x0000000000300947 */ /* 0x000fea0003800000 */
[----:B------:R-:W-:Y:S01]  /*1570*/  ISETP.NE.AND P0, PT, R21, R20, PT ;  /* 0x000000141500720c */ /* 0x000fe20003f05270 */
[----:B------:R-:W-:Y:S01]  /*1580*/  IMAD.MOV.U32 R13, RZ, RZ, -0x80000 ;  /* 0xfff80000ff0d7424 */ /* 0x000fe200078e00ff */
[----:B------:R-:W-:-:S11]  /*1590*/  MOV R12, 0x0 ;  /* 0x00000000000c7802 */ /* 0x000fd60000000f00 */
[----:B------:R-:W-:Y:S05]  /*15a0*/  @!P0 BRA `(.L_x_17) ;  /* 0x0000000000348947 */ /* 0x000fea0003800000 */
[----:B------:R-:W-:Y:S02]  /*15b0*/  ISETP.NE.AND P0, PT, R21, 0x7ff00000, PT ;  /* 0x7ff000001500780c */ /* 0x000fe40003f05270 */
[----:B------:R-:W-:Y:S02]  /*15c0*/  LOP3.LUT R13, R7, 0x80000000, R5, 0x48, !PT ;  /* 0x80000000070d7812 */ /* 0x000fe400078e4805 */
[----:B------:R-:W-:-:S13]  /*15d0*/  ISETP.EQ.OR P0, PT, R20, RZ, !P0 ;  /* 0x000000ff1400720c */ /* 0x000fda0004702670 */
[----:B------:R-:W-:Y:S01]  /*15e0*/  @P0 LOP3.LUT R2, R13, 0x7ff00000, RZ, 0xfc, !PT ;  /* 0x7ff000000d020812 */ /* 0x000fe200078efcff */
[----:B------:R-:W-:Y:S02]  /*15f0*/  @!P0 IMAD.MOV.U32 R12, RZ, RZ, RZ ;  /* 0x000000ffff0c8224 */ /* 0x000fe400078e00ff */
[----:B------:R-:W-:Y:S02]  /*1600*/  @P0 IMAD.MOV.U32 R12, RZ, RZ, RZ ;  /* 0x000000ffff0c0224 */ /* 0x000fe400078e00ff */
[----:B------:R-:W-:Y:S01]  /*1610*/  @P0 IMAD.MOV.U32 R13, RZ, RZ, R2 ;  /* 0x000000ffff0d0224 */ /* 0x000fe200078e0002 */
[----:B------:R-:W-:Y:S06]  /*1620*/  BRA `(.L_x_17) ;  /* 0x0000000000147947 */ /* 0x000fec0003800000 */
.L_x_19:
[----:B------:R-:W-:Y:S01]  /*1630*/  LOP3.LUT R13, R5, 0x80000, RZ, 0xfc, !PT ;  /* 0x00080000050d7812 */ /* 0x000fe200078efcff */
[----:B------:R-:W-:Y:S01]  /*1640*/  IMAD.MOV.U32 R12, RZ, RZ, R4 ;  /* 0x000000ffff0c7224 */ /* 0x000fe200078e0004 */
[----:B------:R-:W-:Y:S06]  /*1650*/  BRA `(.L_x_17) ;  /* 0x0000000000087947 */ /* 0x000fec0003800000 */
.L_x_18:
[----:B------:R-:W-:Y:S02]  /*1660*/  LOP3.LUT R13, R7, 0x80000, RZ, 0xfc, !PT ;  /* 0x00080000070d7812 */ /* 0x000fe400078efcff */
[----:B------:R-:W-:-:S07]  /*1670*/  MOV R12, R6 ;  /* 0x00000006000c7202 */ /* 0x000fce0000000f00 */
.L_x_17:
[----:B------:R-:W-:Y:S05]  /*1680*/  BSYNC.RECONVERGENT B1 ;  /* 0x0000000000017941 */ /* 0x000fea0003800200 */
.L_x_15:
[----:B------:R-:W-:Y:S02]  /*1690*/  IMAD.MOV.U32 R11, RZ, RZ, 0x0 ;  /* 0x00000000ff0b7424 */ /* 0x000fe400078e00ff */
[----:B------:R-:W-:Y:S02]  /*16a0*/  IMAD.MOV.U32 R2, RZ, RZ, R12 ;  /* 0x000000ffff027224 */ /* 0x000fe400078e000c */
[----:B------:R-:W-:Y:S01]  /*16b0*/  IMAD.MOV.U32 R3, RZ, RZ, R13 ;  /* 0x000000ffff037224 */ /* 0x000fe200078e000d */
[----:B------:R-:W-:Y:S06]  /*16c0*/  RET.REL.NODEC R10 `(_Z11SobelKernelPdS_S_jj) ;  /* 0xffffffe80a4c7950 */ /* 0x000fec0003c3ffff */
        .weak           $__internal_1_$__cuda_sm20_dsqrt_rn_f64_mediumpath_v1
        .type           $__internal_1_$__cuda_sm20_dsqrt_rn_f64_mediumpath_v1,@function
        .size           $__internal_1_$__cuda_sm20_dsqrt_rn_f64_mediumpath_v1,(.L_x_40 - $__internal_1_$__cuda_sm20_dsqrt_rn_f64_mediumpath_v1)
$__internal_1_$__cuda_sm20_dsqrt_rn_f64_mediumpath_v1:
[----:B------:R-:W-:Y:S01]  /*16d0*/  ISETP.GE.U32.AND P0, PT, R8, -0x3400000, PT ;  /* 0xfcc000000800780c */ /* 0x000fe20003f06070 */
[----:B------:R-:W-:Y:S01]  /*16e0*/  BSSY.RECONVERGENT B1, `(.L_x_20) ;  /* 0x0000024000017945 */ /* 0x000fe20003800200 */
[----:B------:R-:W-:-:S11]  /*16f0*/  IMAD.MOV.U32 R11, RZ, RZ, R17 ;  /* 0x000000ffff0b7224 */ /* 0x000fd600078e0011 */
[----:B------:R-:W-:Y:S05]  /*1700*/  @!P0 BRA `(.L_x_21) ;  /* 0x0000000000208947 */ /* 0x000fea0003800000 */
[----:B------:R-:W-:-:S10]  /*1710*/  DFMA.RM R10, R14, R10, R12 ;  /* 0x0000000a0e0a722b */ /* 0x000fd4000000400c */
[----:B------:R-:W-:-:S04]  /*1720*/  IADD3 R4, P0, PT, R10, 0x1, RZ ;  /* 0x000000010a047810 */ /* 0x000fc80007f1e0ff */
[----:B------:R-:W-:-:S06]  /*1730*/  IADD3.X R5, PT, PT, RZ, R11, RZ, P0, !PT ;  /* 0x0000000bff057210 */ /* 0x000fcc00007fe4ff */
[----:B------:R-:W-:-:S08]  /*1740*/  DFMA.RP R6, -R10, R4, R6 ;  /* 0x000000040a06722b */ /* 0x000fd00000008106 */
[----:B------:R-:W-:-:S06]  /*1750*/  DSETP.GT.AND P0, PT, R6, RZ, PT ;  /* 0x000000ff0600722a */ /* 0x000fcc0003f04000 */
[----:B------:R-:W-:Y:S02]  /*1760*/  FSEL R4, R4, R10, P0 ;  /* 0x0000000a04047208 */ /* 0x000fe40000000000 */
[----:B------:R-:W-:Y:S01]  /*1770*/  FSEL R5, R5, R11, P0 ;  /* 0x0000000b05057208 */ /* 0x000fe20000000000 */
[----:B------:R-:W-:Y:S06]  /*1780*/  BRA `(.L_x_22) ;  /* 0x0000000000647947 */ /* 0x000fec0003800000 */
.L_x_21:
[----:B------:R-:W-:-:S14]  /*1790*/  DSETP.NE.AND P0, PT, R6, RZ, PT ;  /* 0x000000ff0600722a */ /* 0x000fdc0003f05000 */
[----:B------:R-:W-:Y:S05]  /*17a0*/  @!P0 BRA `(.L_x_23) ;  /* 0x0000000000588947 */ /* 0x000fea0003800000 */
[----:B------:R-:W-:-:S13]  /*17b0*/  ISETP.GE.AND P0, PT, R7, RZ, PT ;  /* 0x000000ff0700720c */ /* 0x000fda0003f06270 */
[----:B------:R-:W-:Y:S02]  /*17c0*/  @!P0 IMAD.MOV.U32 R4, RZ, RZ, 0x0 ;  /* 0x00000000ff048424 */ /* 0x000fe400078e00ff */
[----:B------:R-:W-:Y:S01]  /*17d0*/  @!P0 IMAD.MOV.U32 R5, RZ, RZ, -0x80000 ;  /* 0xfff80000ff058424 */ /* 0x000fe200078e00ff */
[----:B------:R-:W-:Y:S06]  /*17e0*/  @!P0 BRA `(.L_x_22) ;  /* 0x00000000004c8947 */ /* 0x000fec0003800000 */
[----:B------:R-:W-:-:S13]  /*17f0*/  ISETP.GT.AND P0, PT, R7, 0x7fefffff, PT ;  /* 0x7fefffff0700780c */ /* 0x000fda0003f04270 */
[----:B------:R-:W-:Y:S05]  /*1800*/  @P0 BRA `(.L_x_23) ;  /* 0x0000000000400947 */ /* 0x000fea0003800000 */
[----:B------:R-:W-:Y:S01]  /*1810*/  DMUL R6, R6, 8.11296384146066816958e+31 ;  /* 0x4690000006067828 */ /* 0x000fe20000000000 */
[----:B------:R-:W-:Y:S01]  /*1820*/  IMAD.MOV.U32 R4, RZ, RZ, RZ ;  /* 0x000000ffff047224 */ /* 0x000fe200078e00ff */
[----:B------:R-:W-:Y:S01]  /*1830*/  MOV R11, 0x3fd80000 ;  /* 0x3fd80000000b7802 */ /* 0x000fe20000000f00 */
[----:B------:R-:W-:-:S03]  /*1840*/  IMAD.MOV.U32 R10, RZ, RZ, 0x0 ;  /* 0x00000000ff0a7424 */ /* 0x000fc600078e00ff */
[----:B------:R-:W0:Y:S02]  /*1850*/  MUFU.RSQ64H R5, R7 ;  /* 0x0000000700057308 */ /* 0x000e240000001c00 */
[----:B0-----:R-:W-:-:S08]  /*1860*/  DMUL R8, R4, R4 ;  /* 0x0000000404087228 */ /* 0x001fd00000000000 */
[----:B------:R-:W-:-:S08]  /*1870*/  DFMA R8, R6, -R8, 1 ;  /* 0x3ff000000608742b */ /* 0x000fd00000000808 */
[----:B------:R-:W-:Y:S02]  /*1880*/  DFMA R10, R8, R10, 0.5 ;  /* 0x3fe00000080a742b */ /* 0x000fe4000000000a */
[----:B------:R-:W-:-:S08]  /*1890*/  DMUL R8, R4, R8 ;  /* 0x0000000804087228 */ /* 0x000fd00000000000 */
[----:B------:R-:W-:-:S08]  /*18a0*/  DFMA R8, R10, R8, R4 ;  /* 0x000000080a08722b */ /* 0x000fd00000000004 */
[----:B------:R-:W-:Y:S02]  /*18b0*/  DMUL R4, R6, R8 ;  /* 0x0000000806047228 */ /* 0x000fe40000000000 */
[----:B------:R-:W-:-:S06]  /*18c0*/  VIADD R9, R9, 0xfff00000 ;  /* 0xfff0000009097836 */ /* 0x000fcc0000000000 */
[----:B------:R-:W-:-:S08]  /*18d0*/  DFMA R10, R4, -R4, R6 ;  /* 0x80000004040a722b */ /* 0x000fd00000000006 */
[----:B------:R-:W-:-:S10]  /*18e0*/  DFMA R4, R8, R10, R4 ;  /* 0x0000000a0804722b */ /* 0x000fd40000000004 */
[----:B------:R-:W-:Y:S01]  /*18f0*/  VIADD R5, R5, 0xfcb00000 ;  /* 0xfcb0000005057836 */ /* 0x000fe20000000000 */
[----:B------:R-:W-:Y:S06]  /*1900*/  BRA `(.L_x_22) ;  /* 0x0000000000047947 */ /* 0x000fec0003800000 */
.L_x_23:
[----:B------:R-:W-:-:S11]  /*1910*/  DADD R4, R6, R6 ;  /* 0x0000000006047229 */ /* 0x000fd60000000006 */
.L_x_22:
[----:B------:R-:W-:Y:S05]  /*1920*/  BSYNC.RECONVERGENT B1 ;  /* 0x0000000000017941 */ /* 0x000fea0003800200 */
.L_x_20:
[----:B------:R-:W-:-:S04]  /*1930*/  IMAD.MOV.U32 R3, RZ, RZ, 0x0 ;  /* 0x00000000ff037424 */ /* 0x000fc800078e00ff */
[----:B------:R-:W-:Y:S05]  /*1940*/  RET.REL.NODEC R2 `(_Z11SobelKernelPdS_S_jj) ;  /* 0xffffffe402ac7950 */ /* 0x000fea0003c3ffff */
.L_x_24:
        /* <DEDUP_REMOVED lines=11> */
.L_x_40:


//--------------------- .text._Z11GaussKernelPdS_jj --------------------------
	.section	.text._Z11GaussKernelPdS_jj,"ax",@progbits
	.align	128
        .global         _Z11GaussKernelPdS_jj
        .type           _Z11GaussKernelPdS_jj,@function
        .size           _Z11GaussKernelPdS_jj,(.L_x_41 - _Z11GaussKernelPdS_jj)
        .other          _Z11GaussKernelPdS_jj,@"STO_CUDA_ENTRY STV_DEFAULT"
_Z11GaussKernelPdS_jj:
.text._Z11GaussKernelPdS_jj:
        /* <DEDUP_REMOVED lines=9> */
[----:B0-----:R-:W-:Y:S02]  /*0090*/  IMAD.MOV.U32 R2, RZ, RZ, RZ ;  /* 0x000000ffff027224 */ /* 0x001fe400078e00ff */
[----:B---3--:R-:W-:-:S04]  /*00a0*/  IMAD.MOV R0, RZ, RZ, -R3 ;  /* 0x000000ffff007224 */ /* 0x008fc800078e0a03 */
[----:B------:R-:W-:Y:S01]  /*00b0*/  IMAD R5, R0, R9, RZ ;  /* 0x0000000900057224 */ /* 0x000fe200078e02ff */
[----:B-1----:R-:W-:-:S03]  /*00c0*/  IADD3 R0, PT, PT, R9, -0x1, R16 ;  /* 0xffffffff09007810 */ /* 0x002fc60007ffe010 */
[----:B------:R-:W-:-:S06]  /*00d0*/  IMAD.HI.U32 R3, R3, R5, R2 ;  /* 0x0000000503037227 */ /* 0x000fcc00078e0002 */
[----:B------:R-:W-:-:S05]  /*00e0*/  IMAD.HI.U32 R5, R3, R0, RZ ;  /* 0x0000000003057227 */ /* 0x000fca00078e00ff */
[----:B------:R-:W-:-:S05]  /*00f0*/  IADD3 R3, PT, PT, -R5, RZ, RZ ;  /* 0x000000ff05037210 */ /* 0x000fca0007ffe1ff */
[----:B------:R-:W-:-:S05]  /*0100*/  IMAD R0, R9, R3, R0 ;  /* 0x0000000309007224 */ /* 0x000fca00078e0200 */
[----:B------:R-:W-:-:S13]  /*0110*/  ISETP.GE.U32.AND P0, PT, R0, R9, PT ;  /* 0x000000090000720c */ /* 0x000fda0003f06070 */
[----:B------:R-:W-:Y:S02]  /*0120*/  @P0 IMAD.IADD R0, R0, 0x1, -R9 ;  /* 0x0000000100000824 */ /* 0x000fe400078e0a09 */
[----:B------:R-:W-:-:S03]  /*0130*/  @P0 VIADD R5, R5, 0x1 ;  /* 0x0000000105050836 */ /* 0x000fc60000000000 */
[----:B------:R-:W-:-:S13]  /*0140*/  ISETP.GE.U32.AND P1, PT, R0, R9, PT ;  /* 0x000000090000720c */ /* 0x000fda0003f26070 */
[----:B------:R-:W-:Y:S01]  /*0150*/  @P1 VIADD R5, R5, 0x1 ;  /* 0x0000000105051836 */ /* 0x000fe20000000000 */
[----:B------:R-:W-:-:S04]  /*0160*/  @!P2 LOP3.LUT R5, RZ, R9, RZ, 0x33, !PT ;  /* 0x00000009ff05a212 */ /* 0x000fc800078e33ff */
[----:B------:R-:W0:Y:S01]  /*0170*/  I2F.U32.RP R0, R5 ;  /* 0x0000000500007306 */ /* 0x000e220000209000 */
[----:B------:R-:W-:-:S07]  /*0180*/  ISETP.NE.U32.AND P2, PT, R5, RZ, PT ;  /* 0x000000ff0500720c */ /* 0x000fce0003f45070 */
[----:B0-----:R-:W0:Y:S02]  /*0190*/  MUFU.RCP R0, R0 ;  /* 0x0000000000007308 */ /* 0x001e240000001000 */
[----:B0-----:R-:W-:Y:S02]  /*01a0*/  IADD3 R2, PT, PT, R0, 0xffffffe, RZ ;  /* 0x0ffffffe00027810 */ /* 0x001fe40007ffe0ff */
[----:B------:R-:W0:Y:S04]  /*01b0*/  S2R R0, SR_TID.X ;  /* 0x0000000000007919 */ /* 0x000e280000002100 */
[----:B------:R1:W3:Y:S02]  /*01c0*/  F2I.FTZ.U32.TRUNC.NTZ R3, R2 ;  /* 0x0000000200037305 */ /* 0x0002e4000021f000 */
[----:B-1----:R-:W-:-:S02]  /*01d0*/  IMAD.MOV.U32 R2, RZ, RZ, RZ ;  /* 0x000000ffff027224 */ /* 0x002fc400078e00ff */
[----:B---3--:R-:W-:-:S04]  /*01e0*/  IMAD R4, R5, R3, RZ ;  /* 0x0000000305047224 */ /* 0x008fc800078e02ff */
[----:B------:R-:W-:-:S04]  /*01f0*/  IMAD.MOV R7, RZ, RZ, -R4 ;  /* 0x000000ffff077224 */ /* 0x000fc800078e0a04 */
[----:B------:R-:W-:-:S06]  /*0200*/  IMAD.HI.U32 R3, R3, R7, R2 ;  /* 0x0000000703037227 */ /* 0x000fcc00078e0002 */
        /* <DEDUP_REMOVED lines=8> */
[----:B------:R-:W-:-:S05]  /*0290*/  @!P2 LOP3.LUT R7, RZ, R5, RZ, 0x33, !PT ;  /* 0x00000005ff07a212 */ /* 0x000fca00078e33ff */
[----:B------:R-:W-:-:S04]  /*02a0*/  IMAD.MOV R2, RZ, RZ, -R7 ;  /* 0x000000ffff027224 */ /* 0x000fc800078e0a07 */
[----:B------:R-:W-:-:S04]  /*02b0*/  IMAD R5, R5, R2, UR4 ;  /* 0x0000000405057e24 */ /* 0x000fc8000f8e0202 */
[----:B0-----:R-:W-:-:S05]  /*02c0*/  IMAD R5, R5, R9, R0 ;  /* 0x0000000905057224 */ /* 0x001fca00078e0200 */
[----:B------:R-:W-:-:S13]  /*02d0*/  ISETP.GE.U32.AND P0, PT, R5, R16, PT ;  /* 0x000000100500720c */ /* 0x000fda0003f06070 */
[----:B------:R-:W-:Y:S05]  /*02e0*/  @P0 EXIT ;  /* 0x000000000000094d */ /* 0x000fea0003800000 */
[----:B------:R-:W0:Y:S01]  /*02f0*/  LDC R0, c[0x0][0x394] ;  /* 0x0000e500ff007b82 */ /* 0x000e220000000800 */
[----:B------:R-:W1:Y:S01]  /*0300*/  LDCU.64 UR4, c[0x0][0x358] ;  /* 0x00006b00ff0477ac */ /* 0x000e620008000a00 */
[----:B0-----:R-:W-:-:S04]  /*0310*/  IADD3 R0, PT, PT, R0, -0x3, RZ ;  /* 0xfffffffd00007810 */ /* 0x001fc80007ffe0ff */
[----:B------:R-:W-:Y:S01]  /*0320*/  ISETP.GT.U32.AND P0, PT, R7, R0, PT ;  /* 0x000000000700720c */ /* 0x000fe20003f04070 */
[----:B------:R-:W-:-:S03]  /*0330*/  VIADD R0, R16, 0xfffffffd ;  /* 0xfffffffd10007836 */ /* 0x000fc60000000000 */
[----:B------:R-:W-:-:S04]  /*0340*/  ISETP.GT.U32.AND P0, PT, R7, 0x1, !P0 ;  /* 0x000000010700780c */ /* 0x000fc80004704070 */
[----:B------:R-:W-:-:S04]  /*0350*/  ISETP.GT.AND P0, PT, R5, 0x1, P0 ;  /* 0x000000010500780c */ /* 0x000fc80000704270 */
[----:B------:R-:W-:Y:S01]  /*0360*/  ISETP.LE.U32.AND P0, PT, R5, R0, P0 ;  /* 0x000000000500720c */ /* 0x000fe20000703070 */
[----:B------:R-:W-:-:S12]  /*0370*/  IMAD R0, R7, R16, R5 ;  /* 0x0000001007007224 */ /* 0x000fd800078e0205 */
[----:B------:R-:W0:Y:S02]  /*0380*/  @!P0 LDC.64 R2, c[0x0][0x380] ;  /* 0x0000e000ff028b82 */ /* 0x000e240000000a00 */
[----:B0-----:R-:W-:-:S05]  /*0390*/  @!P0 IMAD.WIDE.U32 R2, R0, 0x8, R2 ;  /* 0x0000000800028825 */ /* 0x001fca00078e0002 */
[----:B-1----:R0:W-:Y:S01]  /*03a0*/  @!P0 STG.E.64 desc[UR4][R2.64], RZ ;  /* 0x000000ff02008986 */ /* 0x0021e2000c101b04 */
[----:B------:R-:W-:Y:S05]  /*03b0*/  @!P0 EXIT ;  /* 0x000000000000894d */ /* 0x000fea0003800000 */
[----:B------:R-:W1:Y:S01]  /*03c0*/  LDC.64 R22, c[0x0][0x388] ;  /* 0x0000e200ff167b82 */ /* 0x000e620000000a00 */
[----:B------:R-:W-:-:S04]  /*03d0*/  VIADD R7, R7, 0xfffffffe ;  /* 0xfffffffe07077836 */ /* 0x000fc80000000000 */
[----:B------:R-:W-:-:S03]  /*03e0*/  IMAD R7, R7, R16, R5 ;  /* 0x0000001007077224 */ /* 0x000fc600078e0205 */
[----:B------:R-:W2:Y:S01]  /*03f0*/  LDC.64 R8, c[0x4][RZ] ;  /* 0x01000000ff087b82 */ /* 0x000ea20000000a00 */
[----:B------:R-:W-:-:S04]  /*0400*/  VIADD R7, R7, 0xfffffffe ;  /* 0xfffffffe07077836 */ /* 0x000fc80000000000 */
[----:B-1----:R-:W-:-:S05]  /*0410*/  IMAD.WIDE R22, R7, 0x8, R22 ;  /* 0x0000000807167825 */ /* 0x002fca00078e0216 */
[----:B------:R-:W3:Y:S04]  /*0420*/  LDG.E.64 R12, desc[UR4][R22.64] ;  /* 0x00000004160c7981 */ /* 0x000ee8000c1e1b00 */
[----:B--2---:R-:W3:Y:S04]  /*0430*/  LDG.E.64 R14, desc[UR4][R8.64] ;  /* 0x00000004080e7981 */ /* 0x004ee8000c1e1b00 */
[----:B------:R-:W2:Y:S04]  /*0440*/  LDG.E.64 R4, desc[UR4][R8.64+0x8] ;  /* 0x0000080408047981 */ /* 0x000ea8000c1e1b00 */
[----:B------:R-:W2:Y:S04]  /*0450*/  LDG.E.64 R10, desc[UR4][R22.64+0x8] ;  /* 0x00000804160a7981 */ /* 0x000ea8000c1e1b00 */
[----:B0-----:R-:W4:Y:S04]  /*0460*/  LDG.E.64 R2, desc[UR4][R8.64+0x10] ;  /* 0x0000100408027981 */ /* 0x001f28000c1e1b00 */
[----:B------:R-:W4:Y:S04]  /*0470*/  LDG.E.64 R6, desc[UR4][R22.64+0x10] ;  /* 0x0000100416067981 */ /* 0x000f28000c1e1b00 */
[----:B------:R-:W5:Y:S04]  /*0480*/  LDG.E.64 R18, desc[UR4][R8.64+0x18] ;  /* 0x0000180408127981 */ /* 0x000f68000c1e1b00 */
[----:B------:R-:W5:Y:S01]  /*0490*/  LDG.E.64 R20, desc[UR4][R22.64+0x18] ;  /* 0x0000180416147981 */ /* 0x000f62000c1e1b00 */
[----:B------:R-:W-:Y:S01]  /*04a0*/  IMAD.WIDE R24, R16, 0x8, R22 ;  /* 0x0000000810187825 */ /* 0x000fe200078e0216 */
[----:B---3--:R-:W-:-:S02]  /*04b0*/  DFMA R26, R12, R14, RZ ;  /* 0x0000000e0c1a722b */ /* 0x008fc400000000ff */
[----:B------:R-:W3:Y:S04]  /*04c0*/  LDG.E.64 R12, desc[UR4][R8.64+0x20] ;  /* 0x00002004080c7981 */ /* 0x000ee8000c1e1b00 */
[----:B------:R0:W3:Y:S02]  /*04d0*/  LDG.E.64 R14, desc[UR4][R22.64+0x20] ;  /* 0x00002004160e7981 */ /* 0x0000e4000c1e1b00 */
[----:B--2---:R-:W-:Y:S02]  /*04e0*/  DFMA R26, R10, R4, R26 ;  /* 0x000000040a1a722b */ /* 0x004fe4000000001a */
[----:B------:R-:W2:Y:S04]  /*04f0*/  LDG.E.64 R4, desc[UR4][R8.64+0x28] ;  /* 0x0000280408047981 */ /* 0x000ea8000c1e1b00 */
[----:B------:R-:W2:Y:S02]  /*0500*/  LDG.E.64 R10, desc[UR4][R24.64] ;  /* 0x00000004180a7981 */ /* 0x000ea4000c1e1b00 */
[----:B----4-:R-:W-:-:S02]  /*0510*/  DFMA R26, R6, R2, R26 ;  /* 0x00000002061a722b */ /* 0x010fc4000000001a */
[----:B------:R-:W4:Y:S04]  /*0520*/  LDG.E.64 R2, desc[UR4][R8.64+0x30] ;  /* 0x0000300408027981 */ /* 0x000f28000c1e1b00 */
[----:B------:R-:W4:Y:S02]  /*0530*/  LDG.E.64 R6, desc[UR4][R24.64+0x8] ;  /* 0x0000080418067981 */ /* 0x000f24000c1e1b00 */
[----:B-----5:R-:W-:Y:S02]  /*0540*/  DFMA R26, R20, R18, R26 ;  /* 0x00000012141a722b */ /* 0x020fe4000000001a */
[----:B------:R-:W5:Y:S04]  /*0550*/  LDG.E.64 R18, desc[UR4][R8.64+0x38] ;  /* 0x0000380408127981 */ /* 0x000f68000c1e1b00 */
[----:B------:R-:W5:Y:S01]  /*0560*/  LDG.E.64 R20, desc[UR4][R24.64+0x10] ;  /* 0x0000100418147981 */ /* 0x000f62000c1e1b00 */
[----:B0-----:R-:W-:Y:S01]  /*0570*/  IMAD.WIDE R22, R16, 0x8, R24 ;  /* 0x0000000810167825 */ /* 0x001fe200078e0218 */
[----:B---3--:R-:W-:-:S02]  /*0580*/  DFMA R26, R14, R12, R26 ;  /* 0x0000000c0e1a722b */ /* 0x008fc4000000001a */
[----:B------:R-:W3:Y:S04]  /*0590*/  LDG.E.64 R12, desc[UR4][R8.64+0x40] ;  /* 0x00004004080c7981 */ /* 0x000ee8000c1e1b00 */
[----:B------:R-:W3:Y:S02]  /*05a0*/  LDG.E.64 R14, desc[UR4][R24.64+0x18] ;  /* 0x00001804180e7981 */ /* 0x000ee4000c1e1b00 */
[----:B--2---:R-:W-:Y:S02]  /*05b0*/  DFMA R26, R10, R4, R26 ;  /* 0x000000040a1a722b */ /* 0x004fe4000000001a */
[----:B------:R-:W2:Y:S04]  /*05c0*/  LDG.E.64 R4, desc[UR4][R8.64+0x48] ;  /* 0x0000480408047981 */ /* 0x000ea8000c1e1b00 */
[----:B------:R0:W2:Y:S02]  /*05d0*/  LDG.E.64 R10, desc[UR4][R24.64+0x20] ;  /* 0x00002004180a7981 */ /* 0x0000a4000c1e1b00 */
        /* <DEDUP_REMOVED lines=18> */
[----:B------:R-:W5:Y:S02]  /*0700*/  LDG.E.64 R20, desc[UR4][R24.64] ;  /* 0x0000000418147981 */ /* 0x000f64000c1e1b00 */
        /* <DEDUP_REMOVED lines=12> */
[----:B------:R-:W-:-:S03]  /*07d0*/  IMAD.WIDE R16, R16, 0x8, R24 ;  /* 0x0000000810107825 */ /* 0x000fc600078e0218 */
[----:B------:R-:W5:Y:S01]  /*07e0*/  LDG.E.64 R24, desc[UR4][R8.64+0xc0] ;  /* 0x0000c00408187981 */ /* 0x000f62000c1e1b00 */
[----:B---3--:R-:W-:-:S03]  /*07f0*/  DFMA R26, R14, R12, R26 ;  /* 0x0000000c0e1a722b */ /* 0x008fc6000000001a */
[----:B------:R-:W3:Y:S04]  /*0800*/  LDG.E.64 R14, desc[UR4][R8.64+0xa0] ;  /* 0x0000a004080e7981 */ /* 0x000ee8000c1e1b00 */
[----:B------:R-:W3:Y:S01]  /*0810*/  LDG.E.64 R12, desc[UR4][R16.64] ;  /* 0x00000004100c7981 */ /* 0x000ee2000c1e1b00 */
[----:B--2---:R-:W-:-:S03]  /*0820*/  DFMA R26, R4, R10, R26 ;  /* 0x0000000a041a722b */ /* 0x004fc6000000001a */
[----:B------:R-:W2:Y:S04]  /*0830*/  LDG.E.64 R4, desc[UR4][R8.64+0xa8] ;  /* 0x0000a80408047981 */ /* 0x000ea8000c1e1b00 */
[----:B------:R-:W2:Y:S01]  /*0840*/  LDG.E.64 R10, desc[UR4][R16.64+0x8] ;  /* 0x00000804100a7981 */ /* 0x000ea2000c1e1b00 */
[----:B----4-:R-:W-:-:S03]  /*0850*/  DFMA R22, R6, R2, R26 ;  /* 0x000000020616722b */ /* 0x010fc6000000001a */
[----:B------:R-:W4:Y:S04]  /*0860*/  LDG.E.64 R6, desc[UR4][R8.64+0xb0] ;  /* 0x0000b00408067981 */ /* 0x000f28000c1e1b00 */
[----:B------:R-:W4:Y:S01]  /*0870*/  LDG.E.64 R2, desc[UR4][R16.64+0x10] ;  /* 0x0000100410027981 */ /* 0x000f22000c1e1b00 */
[----:B-----5:R-:W-:-:S03]  /*0880*/  DFMA R22, R18, R20, R22 ;  /* 0x000000141216722b */ /* 0x020fc60000000016 */
[----:B------:R-:W5:Y:S04]  /*0890*/  LDG.E.64 R20, desc[UR4][R8.64+0xb8] ;  /* 0x0000b80408147981 */ /* 0x000f68000c1e1b00 */
[----:B------:R-:W5:Y:S04]  /*08a0*/  LDG.E.64 R18, desc[UR4][R16.64+0x18] ;  /* 0x0000180410127981 */ /* 0x000f68000c1e1b00 */
[----:B------:R-:W5:Y:S01]  /*08b0*/  LDG.E.64 R16, desc[UR4][R16.64+0x20] ;  /* 0x0000200410107981 */ /* 0x000f62000c1e1b00 */
[----:B------:R-:W0:Y:S01]  /*08c0*/  MUFU.RCP64H R27, 159 ;  /* 0x4063e000001b7908 */ /* 0x000e220000001800 */
[----:B------:R-:W-:Y:S01]  /*08d0*/  MOV R28, 0x0 ;  /* 0x00000000001c7802 */ /* 0x000fe20000000f00 */
[----:B------:R-:W-:-:S02]  /*08e0*/  IMAD.MOV.U32 R29, RZ, RZ, 0x4063e000 ;  /* 0x4063e000ff1d7424 */ /* 0x000fc400078e00ff */
[----:B------:R-:W-:Y:S01]  /*08f0*/  IMAD.MOV.U32 R26, RZ, RZ, 0x1 ;  /* 0x00000001ff1a7424 */ /* 0x000fe200078e00ff */
[----:B------:R-:W-:Y:S01]  /*0900*/  BSSY.RECONVERGENT B0, `(.L_x_25) ;  /* 0x0000014000007945 */ /* 0x000fe20003800200 */
[----:B---3--:R-:W-:-:S04]  /*0910*/  DFMA R12, R12, R14, R22 ;  /* 0x0000000e0c0c722b */ /* 0x008fc80000000016 */
[----:B0-----:R-:W-:-:S04]  /*0920*/  DFMA R14, R26, -R28, 1 ;  /* 0x3ff000001a0e742b */ /* 0x001fc8000000081c */
[----:B--2---:R-:W-:-:S04]  /*0930*/  DFMA R4, R10, R4, R12 ;  /* 0x000000040a04722b */ /* 0x004fc8000000000c */
[----:B------:R-:W-:-:S04]  /*0940*/  DFMA R14, R14, R14, R14 ;  /* 0x0000000e0e0e722b */ /* 0x000fc8000000000e */
[----:B----4-:R-:W-:-:S04]  /*0950*/  DFMA R2, R2, R6, R4 ;  /* 0x000000060202722b */ /* 0x010fc80000000004 */
[----:B------:R-:W-:-:S04]  /*0960*/  DFMA R14, R26, R14, R26 ;  /* 0x0000000e1a0e722b */ /* 0x000fc8000000001a */
[----:B-----5:R-:W-:-:S04]  /*0970*/  DFMA R2, R18, R20, R2 ;  /* 0x000000141202722b */ /* 0x020fc80000000002 */
[----:B------:R-:W-:-:S08]  /*0980*/  DFMA R28, R14, -R28, 1 ;  /* 0x3ff000000e1c742b */ /* 0x000fd0000000081c */
[----:B------:R-:W-:Y:S02]  /*0990*/  DFMA R28, R14, R28, R14 ;  /* 0x0000001c0e1c722b */ /* 0x000fe4000000000e */
[----:B------:R-:W-:-:S08]  /*09a0*/  DFMA R16, R16, R24, R2 ;  /* 0x000000181010722b */ /* 0x000fd00000000002 */
[----:B------:R-:W-:-:S08]  /*09b0*/  DMUL R2, R16, R28 ;  /* 0x0000001c10027228 */ /* 0x000fd00000000000 */
[----:B------:R-:W-:-:S08]  /*09c0*/  DFMA R4, R2, -159, R16 ;  /* 0xc063e0000204782b */ /* 0x000fd00000000010 */
[----:B------:R-:W-:Y:S01]  /*09d0*/  DFMA R2, R28, R4, R2 ;  /* 0x000000041c02722b */ /* 0x000fe20000000002 */
[----:B------:R-:W-:-:S09]  /*09e0*/  FSETP.GEU.AND P1, PT, |R17|, 6.5827683646048100446e-37, PT ;  /* 0x036000001100780b */ /* 0x000fd20003f2e200 */
[----:B------:R-:W-:-:S05]  /*09f0*/  FFMA R4, RZ, 3.560546875, R3 ;  /* 0x4063e000ff047823 */ /* 0x000fca0000000003 */
[----:B------:R-:W-:-:S13]  /*0a00*/  FSETP.GT.AND P0, PT, |R4|, 1.469367938527859385e-39, PT ;  /* 0x001000000400780b */ /* 0x000fda0003f04200 */
[----:B------:R-:W-:Y:S05]  /*0a10*/  @P0 BRA P1, `(.L_x_26) ;  /* 0x0000000000080947 */ /* 0x000fea0000800000 */
[----:B------:R-:W-:-:S07]  /*0a20*/  MOV R6, 0xa40 ;  /* 0x00000a4000067802 */ /* 0x000fce0000000f00 */
[----:B------:R-:W-:Y:S05]  /*0a30*/  CALL.REL.NOINC `($__internal_2_$__cuda_sm20_div_rn_f64_full) ;  /* 0x0000000000147944 */ /* 0x000fea0003c00000 */
.L_x_26:
[----:B------:R-:W-:Y:S05]  /*0a40*/  BSYNC.RECONVERGENT B0 ;  /* 0x0000000000007941 */ /* 0x000fea0003800200 */
.L_x_25:
[----:B------:R-:W0:Y:S02]  /*0a50*/  LDC.64 R4, c[0x0][0x380] ;  /* 0x0000e000ff047b82 */ /* 0x000e240000000a00 */
[----:B0-----:R-:W-:-:S05]  /*0a60*/  IMAD.WIDE.U32 R4, R0, 0x8, R4 ;  /* 0x0000000800047825 */ /* 0x001fca00078e0004 */
[----:B------:R-:W-:Y:S01]  /*0a70*/  STG.E.64 desc[UR4][R4.64], R2 ;  /* 0x0000000204007986 */ /* 0x000fe2000c101b04 */
[----:B------:R-:W-:Y:S05]  /*0a80*/  EXIT ;  /* 0x000000000000794d */ /* 0x000fea0003800000 */
        .weak           $__internal_2_$__cuda_sm20_div_rn_f64_full
        .type           $__internal_2_$__cuda_sm20_div_rn_f64_full,@function
        .size           $__internal_2_$__cuda_sm20_div_rn_f64_full,(.L_x_41 - $__internal_2_$__cuda_sm20_div_rn_f64_full)
$__internal_2_$__cuda_sm20_div_rn_f64_full:
[----:B------:R-:W-:Y:S01]  /*0a90*/  MOV R3, 0x3ff3e000 ;  /* 0x3ff3e00000037802 */ /* 0x000fe20000000f00 */
[----:B------:R-:W-:Y:S01]  /*0aa0*/  IMAD.MOV.U32 R2, RZ, RZ, 0x0 ;  /* 0x00000000ff027424 */ /* 0x000fe200078e00ff */
[----:B------:R-:W-:Y:S01]  /*0ab0*/  MOV R13, 0x1ca00000 ;  /* 0x1ca00000000d7802 */ /* 0x000fe20000000f00 */
[----:B------:R-:W-:Y:S01]  /*0ac0*/  IMAD.MOV.U32 R8, RZ, RZ, 0x1 ;  /* 0x00000001ff087424 */ /* 0x000fe200078e00ff */
[----:B------:R-:W0:Y:S01]  /*0ad0*/  MUFU.RCP64H R9, R3 ;  /* 0x0000000300097308 */ /* 0x000e220000001800 */
[----:B------:R-:W-:Y:S01]  /*0ae0*/  IMAD.MOV.U32 R5, RZ, RZ, R17 ;  /* 0x000000ffff057224 */ /* 0x000fe200078e0011 */
[----:B------:R-:W-:Y:S01]  /*0af0*/  MOV R19, 0x40600000 ;  /* 0x4060000000137802 */ /* 0x000fe20000000f00 */
[----:B------:R-:W-:Y:S01]  /*0b00*/  IMAD.MOV.U32 R4, RZ, RZ, R16 ;  /* 0x000000ffff047224 */ /* 0x000fe200078e0010 */
[----:B------:R-:W-:Y:S02]  /*0b10*/  BSSY.RECONVERGENT B1, `(.L_x_27) ;  /* 0x0000045000017945 */ /* 0x000fe40003800200 */
[----:B------:R-:W-:Y:S01]  /*0b20*/  FSETP.GEU.AND P1, PT, |R5|, 1.469367938527859385e-39, PT ;  /* 0x001000000500780b */ /* 0x000fe20003f2e200 */
[----:B------:R-:W-:Y:S01]  /*0b30*/  VIADD R20, R19, 0xffffffff ;  /* 0xffffffff13147836 */ /* 0x000fe20000000000 */
[----:B------:R-:W-:-:S04]  /*0b40*/  LOP3.LUT R7, R5, 0x7ff00000, RZ, 0xc0, !PT ;  /* 0x7ff0000005077812 */ /* 0x000fc800078ec0ff */
[----:B------:R-:W-:Y:S01]  /*0b50*/  ISETP.GE.U32.AND P0, PT, R7, 0x40600000, PT ;  /* 0x406000000700780c */ /* 0x000fe20003f06070 */
[----:B------:R-:W-:-:S03]  /*0b60*/  IMAD.MOV.U32 R18, RZ, RZ, R7 ;  /* 0x000000ffff127224 */ /* 0x000fc600078e0007 */
[----:B------:R-:W-:Y:S01]  /*0b70*/  SEL R13, R13, 0x63400000, !P0 ;  /* 0x634000000d0d7807 */ /* 0x000fe20004000000 */
[----:B0-----:R-:W-:-:S08]  /*0b80*/  DFMA R10, R8, -R2, 1 ;  /* 0x3ff00000080a742b */ /* 0x001fd00000000802 */
[----:B------:R-:W-:-:S08]  /*0b90*/  DFMA R10, R10, R10, R10 ;  /* 0x0000000a0a0a722b */ /* 0x000fd0000000000a */
[----:B------:R-:W-:Y:S01]  /*0ba0*/  DFMA R14, R8, R10, R8 ;  /* 0x0000000a080e722b */ /* 0x000fe20000000008 */
[C-C-:B------:R-:W-:Y:S01]  /*0bb0*/  @!P1 LOP3.LUT R10, R13.reuse, 0x80000000, R5.reuse, 0xf8, !PT ;  /* 0x800000000d0a9812 */ /* 0x140fe200078ef805 */
[----:B------:R-:W-:Y:S01]  /*0bc0*/  IMAD.MOV.U32 R8, RZ, RZ, R4 ;  /* 0x000000ffff087224 */ /* 0x000fe200078e0004 */
[----:B------:R-:W-:Y:S02]  /*0bd0*/  LOP3.LUT R9, R13, 0x800fffff, R5, 0xf8, !PT ;  /* 0x800fffff0d097812 */ /* 0x000fe400078ef805 */
[----:B------:R-:W-:Y:S01]  /*0be0*/  @!P1 LOP3.LUT R11, R10, 0x100000, RZ, 0xfc, !PT ;  /* 0x001000000a0b9812 */ /* 0x000fe200078efcff */
[----:B------:R-:W-:Y:S02]  /*0bf0*/  @!P1 IMAD.MOV.U32 R10, RZ, RZ, RZ ;  /* 0x000000ffff0a9224 */ /* 0x000fe400078e00ff */
[----:B------:R-:W-:-:S04]  /*0c00*/  DFMA R16, R14, -R2, 1 ;  /* 0x3ff000000e10742b */ /* 0x000fc80000000802 */
[----:B------:R-:W-:-:S04]  /*0c10*/  @!P1 DFMA R8, R8, 2, -R10 ;  /* 0x400000000808982b */ /* 0x000fc8000000080a */
[----:B------:R-:W-:-:S06]  /*0c20*/  DFMA R16, R14, R16, R14 ;  /* 0x000000100e10722b */ /* 0x000fcc000000000e */
[----:B------:R-:W-:Y:S02]  /*0c30*/  @!P1 LOP3.LUT R18, R9, 0x7ff00000, RZ, 0xc0, !PT ;  /* 0x7ff0000009129812 */ /* 0x000fe400078ec0ff */
[----:B------:R-:W-:-:S03]  /*0c40*/  DMUL R10, R16, R8 ;  /* 0x00000008100a7228 */ /* 0x000fc60000000000 */
[----:B------:R-:W-:-:S05]  /*0c50*/  VIADD R12, R18, 0xffffffff ;  /* 0xffffffff120c7836 */ /* 0x000fca0000000000 */
[----:B------:R-:W-:Y:S01]  /*0c60*/  DFMA R14, R10, -R2, R8 ;  /* 0x800000020a0e722b */ /* 0x000fe20000000008 */
[----:B------:R-:W-:-:S04]  /*0c70*/  ISETP.GT.U32.AND P0, PT, R12, 0x7feffffe, PT ;  /* 0x7feffffe0c00780c */ /* 0x000fc80003f04070 */
[----:B------:R-:W-:-:S03]  /*0c80*/  ISETP.GT.U32.OR P0, PT, R20, 0x7feffffe, P0 ;  /* 0x7feffffe1400780c */ /* 0x000fc60000704470 */
[----:B------:R-:W-:-:S10]  /*0c90*/  DFMA R10, R16, R14, R10 ;  /* 0x0000000e100a722b */ /* 0x000fd4000000000a */
[----:B------:R-:W-:Y:S05]  /*0ca0*/  @P0 BRA `(.L_x_28) ;  /* 0x0000000000680947 */ /* 0x000fea0003800000 */
[----:B------:R-:W-:-:S05]  /*0cb0*/  IMAD.MOV.U32 R4, RZ, RZ, 0x40600000 ;  /* 0x40600000ff047424 */ /* 0x000fca00078e00ff */
[----:B------:R-:W-:-:S04]  /*0cc0*/  VIADDMNMX R7, R7, -R4, 0xb9600000, !PT ;  /* 0xb960000007077446 */ /* 0x000fc80007800904 */
[----:B------:R-:W-:-:S04]  /*0cd0*/  VIMNMX R4, PT, PT, R7, 0x46a00000, PT ;  /* 0x46a0000007047848 */ /* 0x000fc80003fe0100 */
        /* <DEDUP_REMOVED lines=9> */
[----:B------:R-:W-:-:S04]  /*0d70*/  LOP3.LUT R2, R3, 0x4063e000, RZ, 0x3c, !PT ;  /* 0x4063e00003027812 */ /* 0x000fc800078e3cff */
[----:B------:R-:W-:-:S04]  /*0d80*/  LOP3.LUT R9, R2, 0x80000000, RZ, 0xc0, !PT ;  /* 0x8000000002097812 */ /* 0x000fc800078ec0ff */
[----:B------:R-:W-:-:S03]  /*0d90*/  LOP3.LUT R5, R9, R5, RZ, 0xfc, !PT ;  /* 0x0000000509057212 */ /* 0x000fc600078efcff */
[----:B------:R-:W-:Y:S05]  /*0da0*/  @!P0 BRA `(.L_x_29) ;  /* 0x00000000006c8947 */ /* 0x000fea0003800000 */
[C---:B------:R-:W-:Y:S01]  /*0db0*/  IADD3 R3, PT, PT, -R7.reuse, RZ, RZ ;  /* 0x000000ff07037210 */ /* 0x040fe20007ffe1ff */
[----:B------:R-:W-:Y:S01]  /*0dc0*/  IMAD.MOV.U32 R2, RZ, RZ, RZ ;  /* 0x000000ffff027224 */ /* 0x000fe200078e00ff */
[----:B------:R-:W-:Y:S01]  /*0dd0*/  DMUL.RP R4, R10, R4 ;  /* 0x000000040a047228 */ /* 0x000fe20000008000 */
[----:B------:R-:W-:-:S04]  /*0de0*/  IADD3 R7, PT, PT, -R7, -0x43300000, RZ ;  /* 0xbcd0000007077810 */ /* 0x000fc80007ffe1ff */
[----:B------:R-:W-:-:S05]  /*0df0*/  DFMA R2, R12, -R2, R10 ;  /* 0x800000020c02722b */ /* 0x000fca000000000a */
[----:B------:R-:W-:-:S05]  /*0e00*/  LOP3.LUT R9, R5, R9, RZ, 0x3c, !PT ;  /* 0x0000000905097212 */ /* 0x000fca00078e3cff */
[----:B------:R-:W-:-:S04]  /*0e10*/  FSETP.NEU.AND P0, PT, |R3|, R7, PT ;  /* 0x000000070300720b */ /* 0x000fc80003f0d200 */
[----:B------:R-:W-:Y:S02]  /*0e20*/  FSEL R12, R4, R12, !P0 ;  /* 0x0000000c040c7208 */ /* 0x000fe40004000000 */
[----:B------:R-:W-:Y:S01]  /*0e30*/  FSEL R13, R9, R13, !P0 ;  /* 0x0000000d090d7208 */ /* 0x000fe20004000000 */
[----:B------:R-:W-:Y:S06]  /*0e40*/  BRA `(.L_x_29) ;  /* 0x0000000000447947 */ /* 0x000fec0003800000 */
.L_x_28:
[----:B------:R-:W-:-:S14]  /*0e50*/  DSETP.NAN.AND P0, PT, R4, R4, PT ;  /* 0x000000040400722a */ /* 0x000fdc0003f08000 */
[----:B------:R-:W-:Y:S05]  /*0e60*/  @P0 BRA `(.L_x_30) ;  /* 0x0000000000340947 */ /* 0x000fea0003800000 */
[----:B------:R-:W-:Y:S01]  /*0e70*/  ISETP.NE.AND P0, PT, R18, R19, PT ;  /* 0x000000131200720c */ /* 0x000fe20003f05270 */
[----:B------:R-:W-:Y:S01]  /*0e80*/  IMAD.MOV.U32 R12, RZ, RZ, 0x0 ;  /* 0x00000000ff0c7424 */ /* 0x000fe200078e00ff */
[----:B------:R-:W-:-:S11]  /*0e90*/  MOV R13, 0xfff80000 ;  /* 0xfff80000000d7802 */ /* 0x000fd60000000f00 */
[----:B------:R-:W-:Y:S05]  /*0ea0*/  @!P0 BRA `(.L_x_29) ;  /* 0x00000000002c8947 */ /* 0x000fea0003800000 */
[----:B------:R-:W-:Y:S02]  /*0eb0*/  ISETP.NE.AND P0, PT, R18, 0x7ff00000, PT ;  /* 0x7ff000001200780c */ /* 0x000fe40003f05270 */
[----:B------:R-:W-:Y:S02]  /*0ec0*/  LOP3.LUT R4, R5, 0x4063e000, RZ, 0x3c, !PT ;  /* 0x4063e00005047812 */ /* 0x000fe400078e3cff */
[----:B------:R-:W-:Y:S02]  /*0ed0*/  ISETP.EQ.OR P0, PT, R19, RZ, !P0 ;  /* 0x000000ff1300720c */ /* 0x000fe40004702670 */
[----:B------:R-:W-:-:S11]  /*0ee0*/  LOP3.LUT R13, R4, 0x80000000, RZ, 0xc0, !PT ;  /* 0x80000000040d7812 */ /* 0x000fd600078ec0ff */
[----:B------:R-:W-:Y:S01]  /*0ef0*/  @P0 LOP3.LUT R2, R13, 0x7ff00000, RZ, 0xfc, !PT ;  /* 0x7ff000000d020812 */ /* 0x000fe200078efcff */
[----:B------:R-:W-:Y:S02]  /*0f00*/  @!P0 IMAD.MOV.U32 R12, RZ, RZ, RZ ;  /* 0x000000ffff0c8224 */ /* 0x000fe400078e00ff */
[----:B------:R-:W-:Y:S01]  /*0f10*/  @P0 IMAD.MOV.U32 R12, RZ, RZ, RZ ;  /* 0x000000ffff0c0224 */ /* 0x000fe200078e00ff */
[----:B------:R-:W-:Y:S01]  /*0f20*/  @P0 MOV R13, R2 ;  /* 0x00000002000d0202 */ /* 0x000fe20000000f00 */
[----:B------:R-:W-:Y:S06]  /*0f30*/  BRA `(.L_x_29) ;  /* 0x0000000000087947 */ /* 0x000fec0003800000 */
.L_x_30:
[----:B------:R-:W-:Y:S01]  /*0f40*/  LOP3.LUT R13, R5, 0x80000, RZ, 0xfc, !PT ;  /* 0x00080000050d7812 */ /* 0x000fe200078efcff */
[----:B------:R-:W-:-:S07]  /*0f50*/  IMAD.MOV.U32 R12, RZ, RZ, R4 ;  /* 0x000000ffff0c7224 */ /* 0x000fce00078e0004 */
.L_x_29:
[----:B------:R-:W-:Y:S05]  /*0f60*/  BSYNC.RECONVERGENT B1 ;  /* 0x0000000000017941 */ /* 0x000fea0003800200 */
.L_x_27:
[----:B------:R-:W-:Y:S01]  /*0f70*/  IMAD.MOV.U32 R7, RZ, RZ, 0x0 ;  /* 0x00000000ff077424 */ /* 0x000fe200078e00ff */
[----:B------:R-:W-:Y:S01]  /*0f80*/  MOV R3, R13 ;  /* 0x0000000d00037202 */ /* 0x000fe20000000f00 */
[----:B------:R-:W-:Y:S02]  /*0f90*/  IMAD.MOV.U32 R2, RZ, RZ, R12 ;  /* 0x000000ffff027224 */ /* 0x000fe400078e000c */
[----:B------:R-:W-:Y:S05]  /*0fa0*/  RET.REL.NODEC R6 `(_Z11GaussKernelPdS_jj) ;  /* 0xfffffff006147950 */ /* 0x000fea0003c3ffff */
.L_x_31:
        /* <DEDUP_REMOVED lines=13> */
.L_x_41:


//--------------------- .text._Z8BWKernelPdPhj    --------------------------
	.section	.text._Z8BWKernelPdPhj,"ax",@progbits
	.align	128
        .global         _Z8BWKernelPdPhj
        .type           _Z8BWKernelPdPhj,@function
        .size           _Z8BWKernelPdPhj,(.L_x_42 - _Z8BWKernelPdPhj)
        .other          _Z8BWKernelPdPhj,@"STO_CUDA_ENTRY STV_DEFAULT"
_Z8BWKernelPdPhj:
.text._Z8BWKernelPdPhj:
        /* <DEDUP_REMOVED lines=18> */
[----:B------:R-:W-:Y:S01]  /*0120*/  @P0 IADD3 R0, PT, PT, R0, -R11, RZ ;  /* 0x8000000b00000210 */ /* 0x000fe20007ffe0ff */
[----:B------:R-:W-:-:S03]  /*0130*/  @P0 VIADD R9, R9, 0x1 ;  /* 0x0000000109090836 */ /* 0x000fc60000000000 */
        /* <DEDUP_REMOVED lines=8> */
[----:B0-----:R-:W-:Y:S02]  /*01c0*/  HFMA2 R2, -RZ, RZ, 0, 0 ;  /* 0x00000000ff027431 */ /* 0x001fe400000001ff */
[----:B-1----:R-:W-:-:S04]  /*01d0*/  IMAD R4, R9, R3, RZ ;  /* 0x0000000309047224 */ /* 0x002fc800078e02ff */
[----:B------:R-:W-:-:S04]  /*01e0*/  IMAD.MOV R5, RZ, RZ, -R4 ;  /* 0x000000ffff057224 */ /* 0x000fc800078e0a04 */
[----:B------:R-:W-:Y:S02]  /*01f0*/  IMAD.HI.U32 R3, R3, R5, R2 ;  /* 0x0000000503037227 */ /* 0x000fe400078e0002 */
[----:B------:R-:W0:Y:S04]  /*0200*/  S2R R2, SR_TID.X ;  /* 0x0000000000027919 */ /* 0x000e280000002100 */
[----:B--2---:R-:W-:-:S04]  /*0210*/  IMAD.HI.U32 R5, R3, UR4, RZ ;  /* 0x0000000403057c27 */ /* 0x004fc8000f8e00ff */
[----:B------:R-:W-:-:S04]  /*0220*/  IMAD.MOV R4, RZ, RZ, -R5 ;  /* 0x000000ffff047224 */ /* 0x000fc800078e0a05 */
[----:B------:R-:W-:-:S05]  /*0230*/  IMAD R4, R9, R4, UR4 ;  /* 0x0000000409047e24 */ /* 0x000fca000f8e0204 */
[----:B------:R-:W-:-:S13]  /*0240*/  ISETP.GE.U32.AND P0, PT, R4, R9, PT ;  /* 0x000000090400720c */ /* 0x000fda0003f06070 */
[----:B------:R-:W-:Y:S02]  /*0250*/  @P0 IMAD.IADD R4, R4, 0x1, -R9 ;  /* 0x0000000104040824 */ /* 0x000fe400078e0a09 */
[----:B------:R-:W-:-:S03]  /*0260*/  @P0 VIADD R5, R5, 0x1 ;  /* 0x0000000105050836 */ /* 0x000fc60000000000 */
[----:B------:R-:W-:-:S13]  /*0270*/  ISETP.GE.U32.AND P1, PT, R4, R9, PT ;  /* 0x000000090400720c */ /* 0x000fda0003f26070 */
[----:B------:R-:W-:Y:S02]  /*0280*/  @P1 IADD3 R5, PT, PT, R5, 0x1, RZ ;  /* 0x0000000105051810 */ /* 0x000fe40007ffe0ff */
[----:B------:R-:W-:-:S05]  /*0290*/  @!P2 LOP3.LUT R5, RZ, R9, RZ, 0x33, !PT ;  /* 0x00000009ff05a212 */ /* 0x000fca00078e33ff */
[----:B------:R-:W-:-:S04]  /*02a0*/  IMAD.MOV R0, RZ, RZ, -R5 ;  /* 0x000000ffff007224 */ /* 0x000fc800078e0a05 */
[----:B------:R-:W-:-:S04]  /*02b0*/  IMAD R0, R9, R0, UR4 ;  /* 0x0000000409007e24 */ /* 0x000fc8000f8e0200 */
[----:B0-----:R-:W-:-:S05]  /*02c0*/  IMAD R0, R0, R11, R2 ;  /* 0x0000000b00007224 */ /* 0x001fca00078e0202 */
[----:B------:R-:W-:-:S13]  /*02d0*/  ISETP.GE.U32.AND P0, PT, R0, R7, PT ;  /* 0x000000070000720c */ /* 0x000fda0003f06070 */
[----:B------:R-:W-:Y:S05]  /*02e0*/  @P0 EXIT ;  /* 0x000000000000094d */ /* 0x000fea0003800000 */
[----:B------:R-:W-:Y:S01]  /*02f0*/  IMAD.MOV.U32 R2, RZ, RZ, 0x3 ;  /* 0x00000003ff027424 */ /* 0x000fe200078e00ff */
[----:B------:R-:W0:Y:S03]  /*0300*/  LDCU.64 UR6, c[0x0][0x388] ;  /* 0x00007100ff0677ac */ /* 0x000e260008000a00 */
[----:B------:R-:W-:Y:S01]  /*0310*/  IMAD R2, R7, R2, 0x3 ;  /* 0x0000000307027424 */ /* 0x000fe200078e0202 */
[----:B------:R-:W1:Y:S04]  /*0320*/  LDCU.64 UR4, c[0x0][0x358] ;  /* 0x00006b00ff0477ac */ /* 0x000e680008000a00 */
[----:B------:R-:W-:-:S05]  /*0330*/  LOP3.LUT R2, R2, 0xfffffffc, RZ, 0xc0, !PT ;  /* 0xfffffffc02027812 */ /* 0x000fca00078ec0ff */
[----:B------:R-:W-:-:S04]  /*0340*/  IMAD R3, R5, R2, RZ ;  /* 0x0000000205037224 */ /* 0x000fc800078e02ff */
[----:B------:R-:W-:-:S04]  /*0350*/  IMAD R3, R0, 0x3, R3 ;  /* 0x0000000300037824 */ /* 0x000fc800078e0203 */
[C---:B------:R-:W-:Y:S01]  /*0360*/  VIADD R14, R3.reuse, 0x1 ;  /* 0x00000001030e7836 */ /* 0x040fe20000000000 */
[----:B------:R-:W-:-:S04]  /*0370*/  IADD3 R18, PT, PT, R3, 0x2, RZ ;  /* 0x0000000203127810 */ /* 0x000fc80007ffe0ff */
[----:B0-----:R-:W-:Y:S02]  /*0380*/  IADD3 R14, P0, PT, R14, UR6, RZ ;  /* 0x000000060e0e7c10 */ /* 0x001fe4000ff1e0ff */
[----:B------:R-:W-:-:S03]  /*0390*/  IADD3 R18, P1, PT, R18, UR6, RZ ;  /* 0x0000000612127c10 */ /* 0x000fc6000ff3e0ff */
[----:B------:R-:W-:Y:S02]  /*03a0*/  IMAD.X R15, RZ, RZ, UR7, P0 ;  /* 0x00000007ff0f7e24 */ /* 0x000fe400080e06ff */
[----:B------:R-:W-:Y:S01]  /*03b0*/  IMAD.X R19, RZ, RZ, UR7, P1 ;  /* 0x00000007ff137e24 */ /* 0x000fe200088e06ff */
[----:B------:R-:W-:Y:S02]  /*03c0*/  IADD3 R16, P0, PT, R3, UR6, RZ ;  /* 0x0000000603107c10 */ /* 0x000fe4000ff1e0ff */
[----:B-1----:R0:W2:Y:S04]  /*03d0*/  LDG.E.U8 R4, desc[UR4][R14.64] ;  /* 0x000000040e047981 */ /* 0x0020a8000c1e1100 */
[----:B------:R-:W3:Y:S01]  /*03e0*/  LDG.E.U8 R18, desc[UR4][R18.64] ;  /* 0x0000000412127981 */ /* 0x000ee2000c1e1100 */
[----:B------:R-:W-:-:S05]  /*03f0*/  IMAD.X R17, RZ, RZ, UR7, P0 ;  /* 0x00000007ff117e24 */ /* 0x000fca00080e06ff */
[----:B------:R-:W4:Y:S01]  /*0400*/  LDG.E.U8 R16, desc[UR4][R16.64] ;  /* 0x0000000410107981 */ /* 0x000f22000c1e1100 */
[----:B------:R-:W1:Y:S01]  /*0410*/  MUFU.RCP64H R3, 3 ;  /* 0x4008000000037908 */ /* 0x000e620000001800 */
[----:B------:R-:W-:Y:S01]  /*0420*/  MOV R20, 0x0 ;  /* 0x0000000000147802 */ /* 0x000fe20000000f00 */
[----:B------:R-:W-:Y:S01]  /*0430*/  IMAD.MOV.U32 R21, RZ, RZ, 0x40080000 ;  /* 0x40080000ff157424 */ /* 0x000fe200078e00ff */
[----:B------:R-:W-:Y:S01]  /*0440*/  BSSY.RECONVERGENT B0, `(.L_x_32) ;  /* 0x0000016000007945 */ /* 0x000fe20003800200 */
[----:B------:R-:W-:Y:S02]  /*0450*/  IMAD.MOV.U32 R2, RZ, RZ, 0x1 ;  /* 0x00000001ff027424 */ /* 0x000fe400078e00ff */
[----:B------:R-:W-:-:S04]  /*0460*/  IMAD R0, R5, R7, R0 ;  /* 0x0000000705007224 */ /* 0x000fc800078e0200 */
[----:B-1----:R-:W-:-:S08]  /*0470*/  DFMA R10, R2, -R20, 1 ;  /* 0x3ff00000020a742b */ /* 0x002fd00000000814 */
[----:B------:R-:W-:-:S08]  /*0480*/  DFMA R12, R10, R10, R10 ;  /* 0x0000000a0a0c722b */ /* 0x000fd0000000000a */
[----:B------:R-:W-:-:S08]  /*0490*/  DFMA R12, R2, R12, R2 ;  /* 0x0000000c020c722b */ /* 0x000fd00000000002 */
[----:B0-----:R-:W-:-:S08]  /*04a0*/  DFMA R14, R12, -R20, 1 ;  /* 0x3ff000000c0e742b */ /* 0x001fd00000000814 */
[----:B------:R-:W-:Y:S01]  /*04b0*/  DFMA R14, R12, R14, R12 ;  /* 0x0000000e0c0e722b */ /* 0x000fe2000000000c */
[----:B--2---:R-:W-:Y:S08]  /*04c0*/  I2F.F64.U16 R8, R4 ;  /* 0x0000000400087312 */ /* 0x004ff00000101800 */
[----:B---3--:R-:W0:Y:S08]  /*04d0*/  I2F.F64.U16 R10, R18 ;  /* 0x00000012000a7312 */ /* 0x008e300000101800 */
[----:B----4-:R-:W1:Y:S01]  /*04e0*/  I2F.F64.U16 R2, R16 ;  /* 0x0000001000027312 */ /* 0x010e620000101800 */
[----:B0-----:R-:W-:-:S08]  /*04f0*/  DADD R8, R8, R10 ;  /* 0x0000000008087229 */ /* 0x001fd0000000000a */
[----:B-1----:R-:W-:-:S08]  /*0500*/  DADD R8, R2, R8 ;  /* 0x0000000002087229 */ /* 0x002fd00000000008 */
[----:B------:R-:W-:Y:S02]  /*0510*/  DMUL R2, R8, R14 ;  /* 0x0000000e08027228 */ /* 0x000fe40000000000 */
[----:B------:R-:W-:-:S06]  /*0520*/  FSETP.GEU.AND P1, PT, |R9|, 6.5827683646048100446e-37, PT ;  /* 0x036000000900780b */ /* 0x000fcc0003f2e200 */
[----:B------:R-:W-:-:S08]  /*0530*/  DFMA R10, R2, -3, R8 ;  /* 0xc0080000020a782b */ /* 0x000fd00000000008 */
[----:B------:R-:W-:-:S10]  /*0540*/  DFMA R2, R14, R10, R2 ;  /* 0x0000000a0e02722b */ /* 0x000fd40000000002 */
[----:B------:R-:W-:-:S05]  /*0550*/  FFMA R4, RZ, 2.125, R3 ;  /* 0x40080000ff047823 */ /* 0x000fca0000000003 */
[----:B------:R-:W-:-:S13]  /*0560*/  FSETP.GT.AND P0, PT, |R4|, 1.469367938527859385e-39, PT ;  /* 0x001000000400780b */ /* 0x000fda0003f04200 */
[----:B------:R-:W-:Y:S05]  /*0570*/  @P0 BRA P1, `(.L_x_33) ;  /* 0x0000000000080947 */ /* 0x000fea0000800000 */
[----:B------:R-:W-:-:S07]  /*0580*/  MOV R6, 0x5a0 ;  /* 0x000005a000067802 */ /* 0x000fce0000000f00 */
[----:B------:R-:W-:Y:S05]  /*0590*/  CALL.REL.NOINC `($__internal_3_$__cuda_sm20_div_rn_f64_full) ;  /* 0x0000000000147944 */ /* 0x000fea0003c00000 */
.L_x_33:
[----:B------:R-:W-:Y:S05]  /*05a0*/  BSYNC.RECONVERGENT B0 ;  /* 0x0000000000007941 */ /* 0x000fea0003800200 */
.L_x_32:
[----:B------:R-:W0:Y:S02]  /*05b0*/  LDC.64 R4, c[0x0][0x380] ;  /* 0x0000e000ff047b82 */ /* 0x000e240000000a00 */
[----:B0-----:R-:W-:-:S05]  /*05c0*/  IMAD.WIDE.U32 R4, R0, 0x8, R4 ;  /* 0x0000000800047825 */ /* 0x001fca00078e0004 */
[----:B------:R-:W-:Y:S01]  /*05d0*/  STG.E.64 desc[UR4][R4.64], R2 ;  /* 0x0000000204007986 */ /* 0x000fe2000c101b04 */
[----:B------:R-:W-:Y:S05]  /*05e0*/  EXIT ;  /* 0x000000000000794d */ /* 0x000fea0003800000 */
        .weak           $__internal_3_$__cuda_sm20_div_rn_f64_full
        .type           $__internal_3_$__cuda_sm20_div_rn_f64_full,@function
        .size           $__internal_3_$__cuda_sm20_div_rn_f64_full,(.L_x_42 - $__internal_3_$__cuda_sm20_div_rn_f64_full)
$__internal_3_$__cuda_sm20_div_rn_f64_full:
[----:B------:R-:W-:Y:S01]  /*05f0*/  MOV R3, 0x3ff80000 ;  /* 0x3ff8000000037802 */ /* 0x000fe20000000f00 */
[----:B------:R-:W-:Y:S01]  /*0600*/  IMAD.MOV.U32 R2, RZ, RZ, 0x0 ;  /* 0x00000000ff027424 */ /* 0x000fe200078e00ff */
[----:B------:R-:W-:Y:S01]  /*0610*/  MOV R19, 0x40000000 ;  /* 0x4000000000137802 */ /* 0x000fe20000000f00 */
[----:B------:R-:W-:Y:S01]  /*0620*/  IMAD.MOV.U32 R10, RZ, RZ, 0x1 ;  /* 0x00000001ff0a7424 */ /* 0x000fe200078e00ff */
[----:B------:R-:W0:Y:S01]  /*0630*/  MUFU.RCP64H R11, R3 ;  /* 0x00000003000b7308 */ /* 0x000e220000001800 */
[----:B------:R-:W-:Y:S01]  /*0640*/  IMAD.MOV.U32 R5, RZ, RZ, R9 ;  /* 0x000000ffff057224 */ /* 0x000fe200078e0009 */
[----:B------:R-:W-:Y:S01]  /*0650*/  BSSY.RECONVERGENT B1, `(.L_x_34) ;  /* 0x0000047000017945 */ /* 0x000fe20003800200 */
[----:B------:R-:W-:Y:S01]  /*0660*/  IMAD.MOV.U32 R4, RZ, RZ, R8 ;  /* 0x000000ffff047224 */ /* 0x000fe200078e0008 */
[----:B------:R-:W-:Y:S01]  /*0670*/  MOV R8, 0x1ca00000 ;  /* 0x1ca0000000087802 */ /* 0x000fe20000000f00 */
[----:B------:R-:W-:Y:S01]  /*0680*/  VIADD R20, R19, 0xffffffff ;  /* 0xffffffff13147836 */ /* 0x000fe20000000000 */
[----:B------:R-:W-:-:S02]  /*0690*/  FSETP.GEU.AND P1, PT, |R5|, 1.469367938527859385e-39, PT ;  /* 0x001000000500780b */ /* 0x000fc40003f2e200 */
[----:B------:R-:W-:-:S04]  /*06a0*/  LOP3.LUT R7, R5, 0x7ff00000, RZ, 0xc0, !PT ;  /* 0x7ff0000005077812 */ /* 0x000fc800078ec0ff */
[----:B------:R-:W-:Y:S01]  /*06b0*/  ISETP.GE.U32.AND P0, PT, R7, 0x40000000, PT ;  /* 0x400000000700780c */ /* 0x000fe20003f06070 */
[----:B------:R-:W-:Y:S01]  /*06c0*/  IMAD.MOV.U32 R18, RZ, RZ, R7 ;  /* 0x000000ffff127224 */ /* 0x000fe200078e0007 */
[----:B0-----:R-:W-:-:S08]  /*06d0*/  DFMA R12, R10, -R2, 1 ;  /* 0x3ff000000a0c742b */ /* 0x001fd00000000802 */
[----:B------:R-:W-:-:S08]  /*06e0*/  DFMA R12, R12, R12, R12 ;  /* 0x0000000c0c0c722b */ /* 0x000fd0000000000c */
[----:B------:R-:W-:Y:S01]  /*06f0*/  DFMA R14, R10, R12, R10 ;  /* 0x0000000c0a0e722b */ /* 0x000fe2000000000a */
[----:B------:R-:W-:Y:S01]  /*0700*/  SEL R13, R8, 0x63400000, !P0 ;  /* 0x63400000080d7807 */ /* 0x000fe20004000000 */
[----:B------:R-:W-:-:S03]  /*0710*/  IMAD.MOV.U32 R8, RZ, RZ, R4 ;  /* 0x000000ffff087224 */ /* 0x000fc600078e0004 */
[C-C-:B------:R-:W-:Y:S02]  /*0720*/  @!P1 LOP3.LUT R10, R13.reuse, 0x80000000, R5.reuse, 0xf8, !PT ;  /* 0x800000000d0a9812 */ /* 0x140fe400078ef805 */
[----:B------:R-:W-:Y:S01]  /*0730*/  LOP3.LUT R9, R13, 0x800fffff, R5, 0xf8, !PT ;  /* 0x800fffff0d097812 */ /* 0x000fe200078ef805 */
[----:B------:R-:W-:Y:S01]  /*0740*/  DFMA R16, R14, -R2, 1 ;  /* 0x3ff000000e10742b */ /* 0x000fe20000000802 */
[----:B------:R-:W-:Y:S01]  /*0750*/  @!P1 LOP3.LUT R11, R10, 0x100000, RZ, 0xfc, !PT ;  /* 0x001000000a0b9812 */ /* 0x000fe200078efcff */
[----:B------:R-:W-:-:S06]  /*0760*/  @!P1 IMAD.MOV.U32 R10, RZ, RZ, RZ ;  /* 0x000000ffff0a9224 */ /* 0x000fcc00078e00ff */
[----:B------:R-:W-:Y:S02]  /*0770*/  @!P1 DFMA R8, R8, 2, -R10 ;  /* 0x400000000808982b */ /* 0x000fe4000000080a */
[----:B------:R-:W-:-:S08]  /*0780*/  DFMA R16, R14, R16, R14 ;  /* 0x000000100e10722b */ /* 0x000fd0000000000e */
[----:B------:R-:W-:Y:S01]  /*0790*/  @!P1 LOP3.LUT R18, R9, 0x7ff00000, RZ, 0xc0, !PT ;  /* 0x7ff0000009129812 */ /* 0x000fe200078ec0ff */
[----:B------:R-:W-:-:S04]  /*07a0*/  DMUL R10, R16, R8 ;  /* 0x00000008100a7228 */ /* 0x000fc80000000000 */
[----:B------:R-:W-:-:S04]  /*07b0*/  VIADD R12, R18, 0xffffffff ;  /* 0xffffffff120c7836 */ /* 0x000fc80000000000 */
        /* <DEDUP_REMOVED lines=31> */
.L_x_35:
[----:B------:R-:W-:-:S14]  /*09b0*/  DSETP.NAN.AND P0, PT, R4, R4, PT ;  /* 0x000000040400722a */ /* 0x000fdc0003f08000 */
[----:B------:R-:W-:Y:S05]  /*09c0*/  @P0 BRA `(.L_x_37) ;  /* 0x0000000000340947 */ /* 0x000fea0003800000 */
[----:B------:R-:W-:Y:S01]  /*09d0*/  ISETP.NE.AND P0, PT, R18, R19, PT ;  /* 0x000000131200720c */ /* 0x000fe20003f05270 */
[----:B------:R-:W-:Y:S02]  /*09e0*/  IMAD.MOV.U32 R12, RZ, RZ, 0x0 ;  /* 0x00000000ff0c7424 */ /* 0x000fe400078e00ff */
[----:B------:R-:W-:-:S10]  /*09f0*/  IMAD.MOV.U32 R13, RZ, RZ, -0x80000 ;  /* 0xfff80000ff0d7424 */ /* 0x000fd400078e00ff */
[----:B------:R-:W-:Y:S05]  /*0a00*/  @!P0 BRA `(.L_x_36) ;  /* 0x00000000002c8947 */ /* 0x000fea0003800000 */
[----:B------:R-:W-:Y:S02]  /*0a10*/  ISETP.NE.AND P0, PT, R18, 0x7ff00000, PT ;  /* 0x7ff000001200780c */ /* 0x000fe40003f05270 */
[----:B------:R-:W-:Y:S02]  /*0a20*/  LOP3.LUT R4, R5, 0x40080000, RZ, 0x3c, !PT ;  /* 0x4008000005047812 */ /* 0x000fe400078e3cff */
[----:B------:R-:W-:Y:S02]  /*0a30*/  ISETP.EQ.OR P0, PT, R19, RZ, !P0 ;  /* 0x000000ff1300720c */ /* 0x000fe40004702670 */
[----:B------:R-:W-:-:S11]  /*0a40*/  LOP3.LUT R13, R4, 0x80000000, RZ, 0xc0, !PT ;  /* 0x80000000040d7812 */ /* 0x000fd600078ec0ff */
[----:B------:R-:W-:Y:S02]  /*0a50*/  @P0 LOP3.LUT R2, R13, 0x7ff00000, RZ, 0xfc, !PT ;  /* 0x7ff000000d020812 */ /* 0x000fe400078efcff */
[----:B------:R-:W-:Y:S01]  /*0a60*/  @!P0 MOV R12, RZ ;  /* 0x000000ff000c8202 */ /* 0x000fe20000000f00 */
[----:B------:R-:W-:Y:S02]  /*0a70*/  @P0 IMAD.MOV.U32 R12, RZ, RZ, RZ ;  /* 0x000000ffff0c0224 */ /* 0x000fe400078e00ff */
[----:B------:R-:W-:Y:S01]  /*0a80*/  @P0 IMAD.MOV.U32 R13, RZ, RZ, R2 ;  /* 0x000000ffff0d0224 */ /* 0x000fe200078e0002 */
[----:B------:R-:W-:Y:S06]  /*0a90*/  BRA `(.L_x_36) ;  /* 0x0000000000087947 */ /* 0x000fec0003800000 */
.L_x_37:
[----:B------:R-:W-:Y:S01]  /*0aa0*/  LOP3.LUT R13, R5, 0x80000, RZ, 0xfc, !PT ;  /* 0x00080000050d7812 */ /* 0x000fe200078efcff */
[----:B------:R-:W-:-:S07]  /*0ab0*/  IMAD.MOV.U32 R12, RZ, RZ, R4 ;  /* 0x000000ffff0c7224 */ /* 0x000fce00078e0004 */
.L_x_36:
[----:B------:R-:W-:Y:S05]  /*0ac0*/  BSYNC.RECONVERGENT B1 ;  /* 0x0000000000017941 */ /* 0x000fea0003800200 */
.L_x_34:
[----:B------:R-:W-:Y:S01]  /*0ad0*/  IMAD.MOV.U32 R7, RZ, RZ, 0x0 ;  /* 0x00000000ff077424 */ /* 0x000fe200078e00ff */
[----:B------:R-:W-:Y:S01]  /*0ae0*/  MOV R2, R12 ;  /* 0x0000000c00027202 */ /* 0x000fe20000000f00 */
[----:B------:R-:W-:Y:S02]  /*0af0*/  IMAD.MOV.U32 R3, RZ, RZ, R13 ;  /* 0x000000ffff037224 */ /* 0x000fe400078e000d */
[----:B------:R-:W-:Y:S05]  /*0b00*/  RET.REL.NODEC R6 `(_Z8BWKernelPdPhj) ;  /* 0xfffffff4063c7950 */ /* 0x000fea0003c3ffff */
.L_x_38:
        /* <DEDUP_REMOVED lines=15> */
.L_x_42:


//--------------------- .nv.global.init           --------------------------
	.section	.nv.global.init,"aw",@progbits
	.align	8
.nv.global.init:
	.type		Gy,@object
	.size		Gy,(Gx - Gy)
Gy:
        /*0000*/ 	.byte	0x00, 0x00, 0x00, 0x00, 0x00, 0x00, 0xf0, 0xbf, 0x00, 0x00, 0x00, 0x00, 0x00, 0x00, 0x00, 0xc0
        /*0010*/ 	.byte	0x00, 0x00, 0x00, 0x00, 0x00, 0x00, 0xf0, 0xbf, 0x00, 0x00, 0x00, 0x00, 0x00, 0x00, 0x00, 0x00
        /*0020*/ 	.byte	0x00, 0x00, 0x00, 0x00, 0x00, 0x00, 0x00, 0x00, 0x00, 0x00, 0x00, 0x00, 0x00, 0x00, 0x00, 0x00
        /*0030*/ 	.byte	0x00, 0x00, 0x00, 0x00, 0x00, 0x00, 0xf0, 0x3f, 0x00, 0x00, 0x00, 0x00, 0x00, 0x00, 0x00, 0x40
        /*0040*/ 	.byte	0x00, 0x00, 0x00, 0x00, 0x00, 0x00, 0xf0, 0x3f
	.type		Gx,@object
	.size		Gx,(Gauss - Gx)
Gx:
        /*0048*/ 	.byte	0x00, 0x00, 0x00, 0x00, 0x00, 0x00, 0xf0, 0xbf, 0x00, 0x00, 0x00, 0x00, 0x00, 0x00, 0x00, 0x00
        /*0058*/ 	.byte	0x00, 0x00, 0x00, 0x00, 0x00, 0x00, 0xf0, 0x3f, 0x00, 0x00, 0x00, 0x00, 0x00, 0x00, 0x00, 0xc0
        /*0068*/ 	.byte	0x00, 0x00, 0x00, 0x00, 0x00, 0x00, 0x00, 0x00, 0x00, 0x00, 0x00, 0x00, 0x00, 0x00, 0x00, 0x40
        /*0078*/ 	.byte	0x00, 0x00, 0x00, 0x00, 0x00, 0x00, 0xf0, 0xbf, 0x00, 0x00, 0x00, 0x00, 0x00, 0x00, 0x00, 0x00
        /*0088*/ 	.byte	0x00, 0x00, 0x00, 0x00, 0x00, 0x00, 0xf0, 0x3f
	.type		Gauss,@object
	.size		Gauss,(.L_0 - Gauss)
Gauss:
        /*0090*/ 	.byte	0x00, 0x00, 0x00, 0x00, 0x00, 0x00, 0x00, 0x40, 0x00, 0x00, 0x00, 0x00, 0x00, 0x00, 0x10, 0x40
        /* <DEDUP_REMOVED lines=11> */
        /*0150*/ 	.byte	0x00, 0x00, 0x00, 0x00, 0x00, 0x00, 0x00, 0x40
.L_0:


//--------------------- .nv.shared.reserved.0     --------------------------
	.section	.nv.shared.reserved.0,"aw",@nobits
	.weak		__nv_reservedSMEM_offset_0_alias
	.size		__nv_reservedSMEM_offset_0_alias, 0, 64
	.other		__nv_reservedSMEM_offset_0_alias,@"STO_CUDA_RESERVED_SHARED STV_DEFAULT"
__nv_reservedSMEM_offset_0_alias:
	.zero		0
	.zero		64


//--------------------- .nv.constant0._Z15ThresholdKernelPhPdS0_jjjj --------------------------
	.section	.nv.constant0._Z15ThresholdKernelPhPdS0_jjjj,"a",@progbits
	.sectionflags	@""
	.align	4
.nv.constant0._Z15ThresholdKernelPhPdS0_jjjj:
	.zero		936


//--------------------- .nv.constant0._Z11SobelKernelPdS_S_jj --------------------------
	.section	.nv.constant0._Z11SobelKernelPdS_S_jj,"a",@progbits
	.sectionflags	@""
	.align	4
.nv.constant0._Z11SobelKernelPdS_S_jj:
	.zero		928


//--------------------- .nv.constant0._Z11GaussKernelPdS_jj --------------------------
	.section	.nv.constant0._Z11GaussKernelPdS_jj,"a",@progbits
	.sectionflags	@""
	.align	4
.nv.constant0._Z11GaussKernelPdS_jj:
	.zero		920


//--------------------- .nv.constant0._Z8BWKernelPdPhj --------------------------
	.section	.nv.constant0._Z8BWKernelPdPhj,"a",@progbits
	.sectionflags	@""
	.align	4
.nv.constant0._Z8BWKernelPdPhj:
	.zero		916


//--------------------- SYMBOLS --------------------------

	.type		.nv.reservedSmem.offset0,@object
	.size		.nv.reservedSmem.offset0,0x4
